.version 7.0
.target sm_50 // enough for my Titan X
.address_size 64

// This is similar to matmul_big_blocks.ptx, except that the
// portion of A is loaded into registers instead of shared
// memory to increase occupancy.

.visible .entry bigBlocksMatmulV2 (
    .param .u64 ptrA,
    .param .u64 ptrB,
    .param .u64 ptrOut,
    .param .u32 numBlocks
) {
    .reg .pred %p0;
    .reg .u64 %dtmp<2>;
    .reg .u32 %stmp<5>;

    // Attributes of the thread/CTA.
    .reg .u32 %tidX;
    .reg .u32 %tidY;
    .reg .u64 %ctaX;
    .reg .u64 %ctaY;

    // Arguments
    .reg .u64 %ptrA;
    .reg .u64 %ptrB;
    .reg .u64 %ptrOut;
    .reg .u32 %numBlocks;

    // Loaded vector from A and B
    .reg .f32 %colA<4>;
    .reg .f32 %rowB<4>;
    // Accumulated output block which we need to add across four threads in
    // each warp at the end.
    .reg .f32 %outBlock<16>;

    // Outer-loop variable.
    .reg .u64 %i;

    // Cache of our column in A, to be broadcast within each warp.
    .reg .f32 %loadedA<4>;

    // Cache of current 32x32 block loaded from global memory.
    .shared .align 4 .f32 loadedB[1024];

    ld.param.u64 %ptrA, [ptrA];
    ld.param.u64 %ptrB, [ptrB];
    ld.param.u64 %ptrOut, [ptrOut];
    ld.param.u32 %numBlocks, [numBlocks];

    mov.u32 %tidX, %tid.x;
    mov.u32 %tidY, %tid.y;
    cvt.u64.u32 %ctaX, %ctaid.x;
    cvt.u64.u32 %ctaY, %ctaid.y;

    mov.f32 %outBlock0, 0.0;
    mov.f32 %outBlock1, 0.0;
    mov.f32 %outBlock2, 0.0;
    mov.f32 %outBlock3, 0.0;
    mov.f32 %outBlock4, 0.0;
    mov.f32 %outBlock5, 0.0;
    mov.f32 %outBlock6, 0.0;
    mov.f32 %outBlock7, 0.0;
    mov.f32 %outBlock8, 0.0;
    mov.f32 %outBlock9, 0.0;
    mov.f32 %outBlock10, 0.0;
    mov.f32 %outBlock11, 0.0;
    mov.f32 %outBlock12, 0.0;
    mov.f32 %outBlock13, 0.0;
    mov.f32 %outBlock14, 0.0;
    mov.f32 %outBlock15, 0.0;

    mov.u64 %i, 0;
loop_start:
    // Load the region of A into registers across the block.
    // We will go from j=0 to j=3 of the following:
    //   A[i*32 + tid.x + numBlocks*32*(ctaid.y*32 + tid.y*4 + j)]
    // = A[i*32 + tid.x + numBlocks*32*(ctaid.y*32 + tid.y*4) + j*numBlocks*32]
    shl.b64 %dtmp1, %ctaY, 5; // ctaid.y*32
    cvt.u64.u32 %dtmp0, %tidY;
    shl.b64 %dtmp0, %dtmp0, 2;
    add.u64 %dtmp0, %dtmp0, %dtmp1; // tid.y*4 + ctaid.y*32
    cvt.u64.u32 %dtmp1, %numBlocks;
    mul.lo.u64 %dtmp0, %dtmp0, %dtmp1;
    shl.b64 %dtmp0, %dtmp0, 5; // 32*numBlocks*(ctaid.y*32+tid.y)
    cvt.u64.u32 %dtmp1, %tidX;
    add.u64 %dtmp0, %dtmp0, %dtmp1;
    shl.b64 %dtmp1, %i, 5; // i*32
    add.u64 %dtmp0, %dtmp0, %dtmp1; // i*32 + tid.x + 1024*numBlocks*(ctaid.y*32+tid.y+stmp0*8)
    shl.b64 %dtmp0, %dtmp0, 2; // byte offset instead of float offset
    mov.u64 %dtmp1, %ptrA;
    add.u64 %dtmp0, %dtmp0, %dtmp1;

    // Stride will be numBlocks*32*4 bytes.
    cvt.u64.u32 %dtmp1, %numBlocks;
    shl.b64 %dtmp1, %dtmp1, 7;

    ld.global.f32 %loadedA0, [%dtmp0];
    add.u64 %dtmp0, %dtmp0, %dtmp1;
    ld.global.f32 %loadedA1, [%dtmp0];
    add.u64 %dtmp0, %dtmp0, %dtmp1;
    ld.global.f32 %loadedA2, [%dtmp0];
    add.u64 %dtmp0, %dtmp0, %dtmp1;
    ld.global.f32 %loadedA3, [%dtmp0];
    add.u64 %dtmp0, %dtmp0, %dtmp1;

    // We don't want to overwrite memory that is currently being read.
    bar.sync 0;

    // Loop over loads from global memory of B
    mov.u32 %stmp0, 0;
load_loop_B_start:
    // Load the region of B into shared memory.
    // Offset is B[32*ctaid.x + tid.x + 32*numBlocks*(i*32+tid.y+stmp0*8)]
    cvt.u64.u32 %dtmp0, %tidY;
    shl.b64 %dtmp1, %i, 5; // i*32
    add.u64 %dtmp0, %dtmp0, %dtmp1; // i*32 + tid.y
    cvt.u64.u32 %dtmp1, %stmp0;
    shl.b64 %dtmp1, %dtmp1, 3; // stmp0 * 8
    add.u64 %dtmp0, %dtmp0, %dtmp1; // i*32 + tid.y + stmp0*8
    cvt.u64.u32 %dtmp1, %numBlocks;
    mul.lo.u64 %dtmp0, %dtmp0, %dtmp1;
    shl.b64 %dtmp0, %dtmp0, 5; // 32*numBlocks*(i*32+tid.y+stmp0*8)
    shl.b64 %dtmp1, %ctaX, 5; // ctaid.x*32
    add.u64 %dtmp0, %dtmp0, %dtmp1;
    cvt.u64.u32 %dtmp1, %tidX;
    add.u64 %dtmp0, %dtmp0, %dtmp1; // 32*ctaid.x + tid.x + 32*numBlocks*(i*32+tid.y+stmp0*8)
    shl.b64 %dtmp0, %dtmp0, 2; // byte offset rather than float offset
    mov.u64 %dtmp1, %ptrB;
    add.u64 %dtmp0, %dtmp0, %dtmp1;
    ld.global.f32 %rowB0, [%dtmp0];

    // Offset in loadedB is loadedB[(tid.x+stmp0)%32 + tid.y*32 + stmp0*8*32]
    add.u32 %stmp2, %tidX, %stmp0;
    and.b32 %stmp2, %stmp2, 0x1f; // (tid.x+stmp0) % 32
    shl.b32 %stmp1, %tidY, 5; // tid.y*32
    add.u32 %stmp1, %stmp1, %stmp2; // (tid.x+stmp0)%32 + tid.y*32
    shl.b32 %stmp2, %stmp0, 8; // stmp0*8*32
    add.u32 %stmp1, %stmp1, %stmp2;
    shl.b32 %stmp1, %stmp1, 2; // byte offset instead of float index
    mov.u32 %stmp2, loadedB;
    add.u32 %stmp2, %stmp1, %stmp2;
    st.shared.f32 [%stmp2], %rowB0;

    add.u32 %stmp0, %stmp0, 1;
    setp.lt.u32 %p0, %stmp0, 4;
    @%p0 bra load_loop_B_start;
load_loop_B_end:

    // Wait for all copies to be complete.
    bar.sync 0;

    // We will loop from j=0 to j=7, loading segments of four
    // values k=0 to k=3 from B
    // Load offsets from B as loadedB[(tid.x//8 + 4*(tid.x%8) + k) % 32 + j*32 + 8*32*(tid.x//8)]

    shr.b32 %stmp0, %tidX, 3; // tid.x//8

    // Outer offset for localB.
    // Store stmp2 = 4*(j*32 + 8*32*(tid.x//8))      -- updated per inner loop
    shl.b32 %stmp2, %stmp0, 10; // 4*8*32*(tid.x//8)

    // Inner offset for localB.
    // Store stmp1 = 4*((tid.x//8 + 4*(tid.x%8) + k)%32) -- reverted after every inner loop.
    and.b32 %stmp3, %tidX, 7; // tid.x%8
    shl.b32 %stmp3, %stmp3, 2; // 4*(tid.x%8)
    add.u32 %stmp1, %stmp0, %stmp3; // tid.x//8 + 4*(tid.x%8)
    shl.b32 %stmp1, %stmp1, 2; // 4*(tid.x//8 + 4*(tid.x%8))
    and.b32 %stmp1, %stmp1, 0x7f; // modulo 128

    mov.u32 %stmp0, 0;
block_mul_loop_start:
    // We want the registers from warp rank 8*(tid.x//8) + stmp0
    and.b32 %stmp3, %tidX, 0x18;
    add.u32 %stmp3, %stmp3, %stmp0;
    shfl.sync.idx.b32 %colA0, %loadedA0, %stmp3, 0x1f, 0xffffffff;
    shfl.sync.idx.b32 %colA1, %loadedA1, %stmp3, 0x1f, 0xffffffff;
    shfl.sync.idx.b32 %colA2, %loadedA2, %stmp3, 0x1f, 0xffffffff;
    shfl.sync.idx.b32 %colA3, %loadedA3, %stmp3, 0x1f, 0xffffffff;

    // To load from B, we must increment by 4 and modulo 32*4 four times,
    // once per k, and then revert back by adding 32*4-4*3 = 116 and doing
    // one more modulus.
    // We globally offset by stmp3, which is the j-dependent offset which does
    // not depend on k.
    mov.u32 %stmp3, loadedB;
    add.u32 %stmp3, %stmp3, %stmp2;
    add.u32 %stmp4, %stmp3, %stmp1;
    ld.shared.f32 %rowB0, [%stmp4];
    add.u32 %stmp1, %stmp1, 4;
    and.b32 %stmp1, %stmp1, 0x7f;
    add.u32 %stmp4, %stmp3, %stmp1;
    ld.shared.f32 %rowB1, [%stmp4];
    add.u32 %stmp1, %stmp1, 4;
    and.b32 %stmp1, %stmp1, 0x7f;
    add.u32 %stmp4, %stmp3, %stmp1;
    ld.shared.f32 %rowB2, [%stmp4];
    add.u32 %stmp1, %stmp1, 4;
    and.b32 %stmp1, %stmp1, 0x7f;
    add.u32 %stmp4, %stmp3, %stmp1;
    ld.shared.f32 %rowB3, [%stmp4];
    add.u32 %stmp1, %stmp1, 116;
    and.b32 %stmp1, %stmp1, 0x7f;

    // 4x4 outer product.
    fma.rn.f32 %outBlock0, %colA0, %rowB0, %outBlock0;
    fma.rn.f32 %outBlock1, %colA0, %rowB1, %outBlock1;
    fma.rn.f32 %outBlock2, %colA0, %rowB2, %outBlock2;
    fma.rn.f32 %outBlock3, %colA0, %rowB3, %outBlock3;
    fma.rn.f32 %outBlock4, %colA1, %rowB0, %outBlock4;
    fma.rn.f32 %outBlock5, %colA1, %rowB1, %outBlock5;
    fma.rn.f32 %outBlock6, %colA1, %rowB2, %outBlock6;
    fma.rn.f32 %outBlock7, %colA1, %rowB3, %outBlock7;
    fma.rn.f32 %outBlock8, %colA2, %rowB0, %outBlock8;
    fma.rn.f32 %outBlock9, %colA2, %rowB1, %outBlock9;
    fma.rn.f32 %outBlock10, %colA2, %rowB2, %outBlock10;
    fma.rn.f32 %outBlock11, %colA2, %rowB3, %outBlock11;
    fma.rn.f32 %outBlock12, %colA3, %rowB0, %outBlock12;
    fma.rn.f32 %outBlock13, %colA3, %rowB1, %outBlock13;
    fma.rn.f32 %outBlock14, %colA3, %rowB2, %outBlock14;
    fma.rn.f32 %outBlock15, %colA3, %rowB3, %outBlock15;

    // Offset in B gets incremented by 32*4 bytes.
    add.u32 %stmp2, %stmp2, 128;

    add.u32 %stmp0, %stmp0, 1;
    setp.lt.u32 %p0, %stmp0, 8;
    @%p0 bra block_mul_loop_start;
block_mul_loop_end:

    add.u64 %i, %i, 1;
    cvt.u64.u32 %dtmp0, %numBlocks;
    setp.lt.u64 %p0, %i, %dtmp0;
    @%p0 bra loop_start;
loop_end:

    // We will reduce into loadedB, so we initially zero it out.
    bar.sync 0;
    shl.b32 %stmp0, %tidY, 5; // tid.y * 32
    add.u32 %stmp0, %stmp0, %tidX;
    shl.b32 %stmp0, %stmp0, 2; // (tid.y*32 + tid.x) * 4
    mov.u32 %stmp1, loadedB;
    add.u32 %stmp1, %stmp1, %stmp0;
    st.shared.f32 [%stmp1], 0.0;
    st.shared.f32 [%stmp1+1024], 0.0;
    st.shared.f32 [%stmp1+2048], 0.0;
    st.shared.f32 [%stmp1+3072], 0.0;

    bar.sync 0;

    // Our output block corresponds to the block at row tid.y and tid.x%8.
    // We need to reduce across all tid.x % 8.
    // In particular, we will reduce into loadedB[(tid.y*4+i)*32 + 4*(tid.x%8) + j]
    shl.b32 %stmp0, %tidY, 7; // tid.y*4*32
    and.b32 %stmp1, %tidX, 7; // tid.x%8
    shl.b32 %stmp1, %stmp1, 2; // 4*(tid.x%8)
    add.u32 %stmp0, %stmp0, %stmp1; // tid.y*4*32 + 4*(tid.x%8)
    shl.b32 %stmp0, %stmp0, 2; // convert to byte offset
    mov.u32 %stmp1, loadedB;
    add.u32 %stmp0, %stmp1, %stmp0;

    // Auto-generated code:
    //
    //     for i in range(4):
    //         for j in range(4):
    //             print(f"atom.shared.add.f32 %colA0, [%stmp0+{j*4 + i*32*4}], %outBlock{i*4 + j};")
    //
    atom.shared.add.f32 %colA0, [%stmp0+0], %outBlock0;
    atom.shared.add.f32 %colA0, [%stmp0+4], %outBlock1;
    atom.shared.add.f32 %colA0, [%stmp0+8], %outBlock2;
    atom.shared.add.f32 %colA0, [%stmp0+12], %outBlock3;
    atom.shared.add.f32 %colA0, [%stmp0+128], %outBlock4;
    atom.shared.add.f32 %colA0, [%stmp0+132], %outBlock5;
    atom.shared.add.f32 %colA0, [%stmp0+136], %outBlock6;
    atom.shared.add.f32 %colA0, [%stmp0+140], %outBlock7;
    atom.shared.add.f32 %colA0, [%stmp0+256], %outBlock8;
    atom.shared.add.f32 %colA0, [%stmp0+260], %outBlock9;
    atom.shared.add.f32 %colA0, [%stmp0+264], %outBlock10;
    atom.shared.add.f32 %colA0, [%stmp0+268], %outBlock11;
    atom.shared.add.f32 %colA0, [%stmp0+384], %outBlock12;
    atom.shared.add.f32 %colA0, [%stmp0+388], %outBlock13;
    atom.shared.add.f32 %colA0, [%stmp0+392], %outBlock14;
    atom.shared.add.f32 %colA0, [%stmp0+396], %outBlock15;

    bar.sync 0;

    // We want to dump loadedB into the output.
    // dtmp0 = stride = numBlocks*32
    cvt.u64.u32 %dtmp1, %numBlocks;
    shl.b64 %dtmp0, %dtmp1, 5;

    // We start at ((ctaY*32 + tidY)*stride + ctaX*32 + tidX)*4
    // We trash the %ctaY register at this point, since we don't
    // use it again afterwards.
    shl.b64 %ctaY, %ctaY, 5;
    cvt.u64.u32 %dtmp1, %tidY;
    add.u64 %ctaY, %ctaY, %dtmp1;
    mul.lo.u64 %ctaY, %ctaY, %dtmp0;
    shl.b64 %ctaX, %ctaX, 5;
    add.u64 %ctaY, %ctaY, %ctaX;
    cvt.u64.u32 %dtmp1, %tidX;
    add.u64 %ctaY, %ctaY, %dtmp1;
    shl.b64 %ctaY, %ctaY, 2;
    add.u64 %ptrOut, %ptrOut, %ctaY;

    // The full stride during the copy is stride*8*4.
    shl.b64 %dtmp0, %dtmp0, 5;

    shl.b32 %stmp0, %tidY, 7;
    shl.b32 %stmp1, %tidX, 2;
    add.u32 %stmp0, %stmp0, %stmp1;
    mov.u32 %stmp1, loadedB;
    add.u32 %stmp0, %stmp0, %stmp1;

    ld.shared.f32 %outBlock0, [%stmp0];
    st.global.f32 [%ptrOut], %outBlock0;
    add.u64 %ptrOut, %ptrOut, %dtmp0;

    ld.shared.f32 %outBlock1, [%stmp0+1024]; // 32*8*4
    st.global.f32 [%ptrOut], %outBlock1;
    add.u64 %ptrOut, %ptrOut, %dtmp0;

    ld.shared.f32 %outBlock2, [%stmp0+2048]; // 2*32*8*4
    st.global.f32 [%ptrOut], %outBlock2;
    add.u64 %ptrOut, %ptrOut, %dtmp0;

    ld.shared.f32 %outBlock3, [%stmp0+3072]; // 3*32*8*4
    st.global.f32 [%ptrOut], %outBlock3;

    ret;
}


// ===== COMPILED SASS (sm_100) =====

	.target	sm_100

	.elftype	@"ET_EXEC"


//--------------------- .note.nv.tkinfo           --------------------------
	.section	.note.nv.tkinfo,"",@"SHT_NOTE"
	.sectionflags	@"SHF_NOTE_NV_TKINFO"
	.tkinfo
        /*0018*/ 	.word	0x00000002
        /*0030*/ 	.string	""
        /*0030*/ 	.string	"ptxas"
        /*0030*/ 	.string	"Cuda compilation tools, release 13.0, V13.0.88"
        /*0030*/ 	.string	"Build cuda_13.0.r13.0/compiler.36424714_0"
        /*0030*/ 	.string	"-arch sm_100 "



//--------------------- .note.nv.cuinfo           --------------------------
	.section	.note.nv.cuinfo,"",@"SHT_NOTE"
	.sectionflags	@"SHF_NOTE_NV_CUINFO"
        /*0018*/ 	.short	0x0002
        /*001a*/ 	.short	0x0032
        /*001c*/ 	.short	0x0082
	.zero		2


//--------------------- .nv.info                  --------------------------
	.section	.nv.info,"",@"SHT_CUDA_INFO"
	.align	4


	//----- nvinfo : EIATTR_REGCOUNT
	.align		4
        /*0000*/ 	.byte	0x04, 0x2f
        /*0002*/ 	.short	(.L_1 - .L_0)
	.align		4
.L_0:
        /*0004*/ 	.word	index@(bigBlocksMatmulV2)
        /*0008*/ 	.word	0x00000028


	//----- nvinfo : EIATTR_FRAME_SIZE
	.align		4
.L_1:
        /*000c*/ 	.byte	0x04, 0x11
        /*000e*/ 	.short	(.L_3 - .L_2)
	.align		4
.L_2:
        /*0010*/ 	.word	index@(bigBlocksMatmulV2)
        /*0014*/ 	.word	0x00000000


	//----- nvinfo : EIATTR_MIN_STACK_SIZE
	.align		4
.L_3:
        /*0018*/ 	.byte	0x04, 0x12
        /*001a*/ 	.short	(.L_5 - .L_4)
	.align		4
.L_4:
        /*001c*/ 	.word	index@(bigBlocksMatmulV2)
        /*0020*/ 	.word	0x00000000
.L_5:


//--------------------- .nv.compat                --------------------------
	.section	.nv.compat,"",@"SHT_CUDA_COMPAT_INFO"
	.align	4
        /*0000*/ 	.byte	0x02, 0x09, 0x00, 0x00, 0x02, 0x02, 0x01, 0x00, 0x02, 0x05, 0x05, 0x00, 0x03, 0x07, 0x01, 0x01
        /*0010*/ 	.byte	0x02, 0x03, 0x00, 0x00, 0x02, 0x06, 0x01, 0x00, 0x04, 0x0b, 0x08, 0x00, 0x09, 0x00, 0x00, 0x00
        /*0020*/ 	.byte	0x00, 0x00, 0x00, 0x00


//--------------------- .nv.info.bigBlocksMatmulV2 --------------------------
	.section	.nv.info.bigBlocksMatmulV2,"",@"SHT_CUDA_INFO"
	.sectionflags	@""
	.align	4


	//----- nvinfo : EIATTR_CUDA_API_VERSION
	.align		4
        /*0000*/ 	.byte	0x04, 0x37
        /*0002*/ 	.short	(.L_7 - .L_6)
.L_6:
        /*0004*/ 	.word	0x00000082


	//----- nvinfo : EIATTR_KPARAM_INFO
	.align		4
.L_7:
        /*0008*/ 	.byte	0x04, 0x17
        /*000a*/ 	.short	(.L_9 - .L_8)
.L_8:
        /*000c*/ 	.word	0x00000000
        /*0010*/ 	.short	0x0003
        /*0012*/ 	.short	0x0018
        /*0014*/ 	.byte	0x00, 0xf0, 0x11, 0x00


	//----- nvinfo : EIATTR_KPARAM_INFO
	.align		4
.L_9:
        /*0018*/ 	.byte	0x04, 0x17
        /*001a*/ 	.short	(.L_11 - .L_10)
.L_10:
        /*001c*/ 	.word	0x00000000
        /*0020*/ 	.short	0x0002
        /*0022*/ 	.short	0x0010
        /*0024*/ 	.byte	0x00, 0xf0, 0x21, 0x00


	//----- nvinfo : EIATTR_KPARAM_INFO
	.align		4
.L_11:
        /*0028*/ 	.byte	0x04, 0x17
        /*002a*/ 	.short	(.L_13 - .L_12)
.L_12:
        /*002c*/ 	.word	0x00000000
        /*0030*/ 	.short	0x0001
        /*0032*/ 	.short	0x0008
        /*0034*/ 	.byte	0x00, 0xf0, 0x21, 0x00


	//----- nvinfo : EIATTR_KPARAM_INFO
	.align		4
.L_13:
        /*0038*/ 	.byte	0x04, 0x17
        /*003a*/ 	.short	(.L_15 - .L_14)
.L_14:
        /*003c*/ 	.word	0x00000000
        /*0040*/ 	.short	0x0000
        /*0042*/ 	.short	0x0000
        /*0044*/ 	.byte	0x00, 0xf0, 0x21, 0x00


	//----- nvinfo : EIATTR_SPARSE_MMA_MASK
	.align		4
.L_15:
        /*0048*/ 	.byte	0x03, 0x50
        /*004a*/ 	.short	0x0000


	//----- nvinfo : EIATTR_MAXREG_COUNT
	.align		4
        /*004c*/ 	.byte	0x03, 0x1b
        /*004e*/ 	.short	0x00ff


	//----- nvinfo : EIATTR_NUM_BARRIERS
	.align		4
        /*0050*/ 	.byte	0x02, 0x4c
        /*0052*/ 	.byte	0x01
	.zero		1


	//----- nvinfo : EIATTR_MERCURY_ISA_VERSION
	.align		4
        /*0054*/ 	.byte	0x03, 0x5f
        /*0056*/ 	.short	0x0101


	//----- nvinfo : EIATTR_COOP_GROUP_MASK_REGIDS
	.align		4
        /*0058*/ 	.byte	0x04, 0x29
        /*005a*/ 	.short	(.L_17 - .L_16)


	//   ....[0]....
.L_16:
        /*005c*/ 	.word	0xffffffff


	//   ....[1]....
        /*0060*/ 	.word	0xffffffff


	//   ....[2]....
        /*0064*/ 	.word	0xffffffff


	//   ....[3]....
        /*0068*/ 	.word	0xffffffff


	//   ....[4]....
        /*006c*/ 	.word	0xffffffff


	//   ....[5]....
        /*0070*/ 	.word	0xffffffff


	//   ....[6]....
        /*0074*/ 	.word	0xffffffff


	//   ....[7]....
        /*0078*/ 	.word	0xffffffff


	//   ....[8]....
        /*007c*/ 	.word	0xffffffff


	//   ....[9]....
        /*0080*/ 	.word	0xffffffff


	//   ....[10]....
        /*0084*/ 	.word	0xffffffff


	//   ....[11]....
        /*0088*/ 	.word	0xffffffff


	//   ....[12]....
        /*008c*/ 	.word	0xffffffff


	//   ....[13]....
        /*0090*/ 	.word	0xffffffff


	//   ....[14]....
        /*0094*/ 	.word	0xffffffff


	//   ....[15]....
        /*0098*/ 	.word	0xffffffff


	//   ....[16]....
        /*009c*/ 	.word	0xffffffff


	//   ....[17]....
        /*00a0*/ 	.word	0xffffffff


	//   ....[18]....
        /*00a4*/ 	.word	0xffffffff


	//   ....[19]....
        /*00a8*/ 	.word	0xffffffff


	//   ....[20]....
        /*00ac*/ 	.word	0xffffffff


	//   ....[21]....
        /*00b0*/ 	.word	0xffffffff


	//   ....[22]....
        /*00b4*/ 	.word	0xffffffff


	//   ....[23]....
        /*00b8*/ 	.word	0xffffffff


	//   ....[24]....
        /*00bc*/ 	.word	0xffffffff


	//   ....[25]....
        /*00c0*/ 	.word	0xffffffff


	//   ....[26]....
        /*00c4*/ 	.word	0xffffffff


	//   ....[27]....
        /*00c8*/ 	.word	0xffffffff


	//   ....[28]....
        /*00cc*/ 	.word	0xffffffff


	//   ....[29]....
        /*00d0*/ 	.word	0xffffffff


	//   ....[30]....
        /*00d4*/ 	.word	0xffffffff


	//   ....[31]....
        /*00d8*/ 	.word	0xffffffff


	//----- nvinfo : EIATTR_COOP_GROUP_INSTR_OFFSETS
	.align		4
.L_17:
        /*00dc*/ 	.byte	0x04, 0x28
        /*00de*/ 	.short	(.L_19 - .L_18)


	//   ....[0]....
.L_18:
        /*00e0*/ 	.word	0x00000990


	//   ....[1]....
        /*00e4*/ 	.word	0x000009a0


	//   ....[2]....
        /*00e8*/ 	.word	0x000009b0


	//   ....[3]....
        /*00ec*/ 	.word	0x00000a00


	//   ....[4]....
        /*00f0*/ 	.word	0x00000b50


	//   ....[5]....
        /*00f4*/ 	.word	0x00000b60


	//   ....[6]....
        /*00f8*/ 	.word	0x00000b70


	//   ....[7]....
        /*00fc*/ 	.word	0x00000b80


	//   ....[8]....
        /*0100*/ 	.word	0x00000dc0


	//   ....[9]....
        /*0104*/ 	.word	0x00000dd0


	//   ....[10]....
        /*0108*/ 	.word	0x00000de0


	//   ....[11]....
        /*010c*/ 	.word	0x00000df0


	//   ....[12]....
        /*0110*/ 	.word	0x00001010


	//   ....[13]....
        /*0114*/ 	.word	0x00001020


	//   ....[14]....
        /*0118*/ 	.word	0x00001030


	//   ....[15]....
        /*011c*/ 	.word	0x00001040


	//   ....[16]....
        /*0120*/ 	.word	0x000012a0


	//   ....[17]....
        /*0124*/ 	.word	0x000012b0


	//   ....[18]....
        /*0128*/ 	.word	0x000012c0


	//   ....[19]....
        /*012c*/ 	.word	0x000012d0


	//   ....[20]....
        /*0130*/ 	.word	0x00001510


	//   ....[21]....
        /*0134*/ 	.word	0x00001520


	//   ....[22]....
        /*0138*/ 	.word	0x00001530


	//   ....[23]....
        /*013c*/ 	.word	0x00001540


	//   ....[24]....
        /*0140*/ 	.word	0x000017b0


	//   ....[25]....
        /*0144*/ 	.word	0x000017d0


	//   ....[26]....
        /*0148*/ 	.word	0x000017e0


	//   ....[27]....
        /*014c*/ 	.word	0x000017f0


	//   ....[28]....
        /*0150*/ 	.word	0x000018a0


	//   ....[29]....
        /*0154*/ 	.word	0x000018b0


	//   ....[30]....
        /*0158*/ 	.word	0x000018c0


	//   ....[31]....
        /*015c*/ 	.word	0x000018d0


	//----- nvinfo : EIATTR_VRC_CTA_INIT_COUNT
	.align		4
.L_19:
        /*0160*/ 	.byte	0x02, 0x4a
	.zero		1
	.zero		1


	//----- nvinfo : EIATTR_EXIT_INSTR_OFFSETS
	.align		4
        /*0164*/ 	.byte	0x04, 0x1c
        /*0166*/ 	.short	(.L_21 - .L_20)


	//   ....[0]....
.L_20:
        /*0168*/ 	.word	0x00002500


	//----- nvinfo : EIATTR_CRS_STACK_SIZE
	.align		4
.L_21:
        /*016c*/ 	.byte	0x04, 0x1e
        /*016e*/ 	.short	(.L_23 - .L_22)
.L_22:
        /*0170*/ 	.word	0x00000000


	//----- nvinfo : EIATTR_CBANK_PARAM_SIZE
	.align		4
.L_23:
        /*0174*/ 	.byte	0x03, 0x19
        /*0176*/ 	.short	0x001c


	//----- nvinfo : EIATTR_PARAM_CBANK
	.align		4
        /*0178*/ 	.byte	0x04, 0x0a
        /*017a*/ 	.short	(.L_25 - .L_24)
	.align		4
.L_24:
        /*017c*/ 	.word	index@(.nv.constant0.bigBlocksMatmulV2)
        /*0180*/ 	.short	0x0380
        /*0182*/ 	.short	0x001c


	//----- nvinfo : EIATTR_SW_WAR
	.align		4
.L_25:
        /*0184*/ 	.byte	0x04, 0x36
        /*0186*/ 	.short	(.L_27 - .L_26)
.L_26:
        /*0188*/ 	.word	0x00000008
.L_27:


//--------------------- .nv.callgraph             --------------------------
	.section	.nv.callgraph,"",@"SHT_CUDA_CALLGRAPH"
	.align	4
	.sectionentsize	8
	.align		4
        /*0000*/ 	.word	0x00000000
	.align		4
        /*0004*/ 	.word	0xffffffff
	.align		4
        /*0008*/ 	.word	0x00000000
	.align		4
        /*000c*/ 	.word	0xfffffffe
	.align		4
        /*0010*/ 	.word	0x00000000
	.align		4
        /*0014*/ 	.word	0xfffffffd
	.align		4
        /*0018*/ 	.word	0x00000000
	.align		4
        /*001c*/ 	.word	0xfffffffc


//--------------------- .text.bigBlocksMatmulV2   --------------------------
	.section	.text.bigBlocksMatmulV2,"ax",@progbits
	.align	128
        .global         bigBlocksMatmulV2
        .type           bigBlocksMatmulV2,@function
        .size           bigBlocksMatmulV2,(.L_x_34 - bigBlocksMatmulV2)
        .other          bigBlocksMatmulV2,@"STO_CUDA_ENTRY STV_DEFAULT"
bigBlocksMatmulV2:
.text.bigBlocksMatmulV2:
[----:B------:R-:W-:Y:S01]  /*0000*/  LDC R1, c[0x0][0x37c] ;  /* 0x0000df00ff017b82 */ /* 0x000fe20000000800 */
[----:B------:R-:W0:Y:S01]  /*0010*/  S2R R0, SR_TID.X ;  /* 0x0000000000007919 */ /* 0x000e220000002100 */
[----:B------:R-:W-:Y:S01]  /*0020*/  HFMA2 R5, -RZ, RZ, 0, 0 ;  /* 0x00000000ff057431 */ /* 0x000fe200000001ff */
[----:B------:R-:W-:Y:S01]  /*0030*/  CS2R R14, SRZ ;  /* 0x00000000000e7805 */ /* 0x000fe2000001ff00 */
[----:B------:R-:W-:Y:S01]  /*0040*/  HFMA2 R11, -RZ, RZ, 0, 0 ;  /* 0x00000000ff0b7431 */ /* 0x000fe200000001ff */
[----:B------:R-:W1:Y:S01]  /*0050*/  S2R R3, SR_TID.Y ;  /* 0x0000000000037919 */ /* 0x000e620000002200 */
[----:B------:R-:W-:Y:S02]  /*0060*/  CS2R R34, SRZ ;  /* 0x0000000000227805 */ /* 0x000fe4000001ff00 */
[----:B------:R-:W-:Y:S02]  /*0070*/  CS2R R8, SRZ ;  /* 0x0000000000087805 */ /* 0x000fe4000001ff00 */
[----:B------:R-:W-:Y:S01]  /*0080*/  CS2R R22, SRZ ;  /* 0x0000000000167805 */ /* 0x000fe2000001ff00 */
[----:B------:R-:W2:Y:S01]  /*0090*/  S2R R2, SR_CTAID.X ;  /* 0x0000000000027919 */ /* 0x000ea20000002500 */
[----:B------:R-:W-:-:S02]  /*00a0*/  CS2R R26, SRZ ;  /* 0x00000000001a7805 */ /* 0x000fc4000001ff00 */
[----:B------:R-:W-:Y:S02]  /*00b0*/  MOV R32, RZ ;  /* 0x000000ff00207202 */ /* 0x000fe40000000f00 */
[----:B------:R-:W-:Y:S01]  /*00c0*/  CS2R R12, SRZ ;  /* 0x00000000000c7805 */ /* 0x000fe2000001ff00 */
[----:B------:R-:W3:Y:S01]  /*00d0*/  S2R R4, SR_CTAID.Y ;  /* 0x0000000000047919 */ /* 0x000ee20000002600 */
[----:B------:R-:W-:Y:S01]  /*00e0*/  IMAD.MOV.U32 R30, RZ, RZ, RZ ;  /* 0x000000ffff1e7224 */ /* 0x000fe200078e00ff */
[----:B------:R-:W4:Y:S01]  /*00f0*/  LDCU.64 UR8, c[0x0][0x358] ;  /* 0x00006b00ff0877ac */ /* 0x000f220008000a00 */
[----:B------:R-:W0:Y:S01]  /*0100*/  LDCU UR10, c[0x0][0x398] ;  /* 0x00007300ff0a77ac */ /* 0x000e220008000800 */
[----:B------:R-:W0:Y:S01]  /*0110*/  LDCU.64 UR12, c[0x0][0x380] ;  /* 0x00007000ff0c77ac */ /* 0x000e220008000a00 */
[----:B------:R-:W0:Y:S01]  /*0120*/  LDCU.64 UR14, c[0x0][0x388] ;  /* 0x00007100ff0e77ac */ /* 0x000e220008000a00 */
[----:B------:R-:W-:Y:S01]  /*0130*/  UMOV UR4, URZ ;  /* 0x000000ff00047c82 */ /* 0x000fe20008000000 */
[----:B------:R-:W-:-:S05]  /*0140*/  UMOV UR5, URZ ;  /* 0x000000ff00057c82 */ /* 0x000fca0008000000 */
.L_x_0:
[----:B---3--:R-:W-:Y:S01]  /*0150*/  SHF.L.U32 R6, R4, 0x5, RZ ;  /* 0x0000000504067819 */ /* 0x008fe200000006ff */
[----:B------:R-:W-:Y:S01]  /*0160*/  IMAD.U32 R19, RZ, RZ, UR4 ;  /* 0x00000004ff137e24 */ /* 0x000fe2000f8e00ff */
[----:B------:R-:W-:Y:S01]  /*0170*/  SHF.R.U32.HI R10, RZ, 0x1b, R4 ;  /* 0x0000001bff0a7819 */ /* 0x000fe20000011604 */
[----:B------:R-:W-:Y:S01]  /*0180*/  IMAD.U32 R16, RZ, RZ, UR4 ;  /* 0x00000004ff107e24 */ /* 0x000fe2000f8e00ff */
[C---:B-1----:R-:W-:Y:S01]  /*0190*/  LEA R6, P0, R3.reuse, R6, 0x2 ;  /* 0x0000000603067211 */ /* 0x042fe200078010ff */
[----:B0-----:R-:W-:Y:S01]  /*01a0*/  USHF.L.U32 UR6, UR10, 0x7, URZ ;  /* 0x000000070a067899 */ /* 0x001fe200080006ff */
[----:B------:R-:W-:Y:S01]  /*01b0*/  MOV R28, UR4 ;  /* 0x00000004001c7c02 */ /* 0x000fe20008000f00 */
[----:B------:R-:W-:Y:S01]  /*01c0*/  USHF.R.U32.HI UR7, URZ, 0x19, UR10 ;  /* 0x00000019ff077899 */ /* 0x000fe2000801160a */
[----:B------:R-:W-:Y:S01]  /*01d0*/  LEA.HI.X R10, R3, R10, RZ, 0x2, P0 ;  /* 0x0000000a030a7211 */ /* 0x000fe200000f14ff */
[----:B------:R-:W-:Y:S01]  /*01e0*/  IMAD.WIDE.U32 R6, R6, UR10, RZ ;  /* 0x0000000a06067c25 */ /* 0x000fe2000f8e00ff */
[----:B------:R-:W-:-:S03]  /*01f0*/  LEA R28, P2, R28, R3, 0x5 ;  /* 0x000000031c1c7211 */ /* 0x000fc600078428ff */
[----:B------:R-:W-:Y:S01]  /*0200*/  IMAD R17, R10, UR10, RZ ;  /* 0x0000000a0a117c24 */ /* 0x000fe2000f8e02ff */
[----:B------:R-:W-:Y:S01]  /*0210*/  LEA R10, P1, R6, R0, 0x5 ;  /* 0x00000000060a7211 */ /* 0x000fe200078228ff */
[----:B------:R-:W-:-:S03]  /*0220*/  IMAD.WIDE.U32 R20, R28, UR10, RZ ;  /* 0x0000000a1c147c25 */ /* 0x000fc6000f8e00ff */
[----:B------:R-:W-:Y:S02]  /*0230*/  LEA R10, P0, R19, R10, 0x5 ;  /* 0x0000000a130a7211 */ /* 0x000fe400078028ff */
[----:B------:R-:W-:Y:S01]  /*0240*/  IADD3 R17, PT, PT, R7, R17, RZ ;  /* 0x0000001107117210 */ /* 0x000fe20007ffe0ff */
[----:B------:R-:W-:Y:S01]  /*0250*/  IMAD.U32 R7, RZ, RZ, UR5 ;  /* 0x00000005ff077e24 */ /* 0x000fe2000f8e00ff */
[----:B------:R-:W-:Y:S02]  /*0260*/  MOV R19, UR5 ;  /* 0x0000000500137c02 */ /* 0x000fe40008000f00 */
[----:B------:R-:W-:Y:S02]  /*0270*/  LEA.HI.X R17, R6, RZ, R17, 0x5, P1 ;  /* 0x000000ff06117211 */ /* 0x000fe400008f2c11 */
[----:B------:R-:W-:Y:S02]  /*0280*/  MOV R6, UR4 ;  /* 0x0000000400067c02 */ /* 0x000fe40008000f00 */
[----:B------:R-:W-:-:S02]  /*0290*/  LEA.HI.X R16, R16, RZ, R19, 0x5, P2 ;  /* 0x000000ff10107211 */ /* 0x000fc400010f2c13 */
[----:B------:R-:W-:Y:S02]  /*02a0*/  IADD3 R18, P1, PT, R28, 0x8, RZ ;  /* 0x000000081c127810 */ /* 0x000fe40007f3e0ff */
[----:B------:R-:W-:Y:S01]  /*02b0*/  LEA.HI.X R17, R6, R17, R7, 0x5, P0 ;  /* 0x0000001106117211 */ /* 0x000fe200000f2c07 */
[----:B------:R-:W-:Y:S01]  /*02c0*/  IMAD R7, R16, UR10, RZ ;  /* 0x0000000a10077c24 */ /* 0x000fe2000f8e02ff */
[----:B------:R-:W-:Y:S01]  /*02d0*/  IADD3.X R6, PT, PT, RZ, R16, RZ, P1, !PT ;  /* 0x00000010ff067210 */ /* 0x000fe20000ffe4ff */
[----:B------:R-:W-:Y:S01]  /*02e0*/  IMAD.WIDE.U32 R18, R18, UR10, RZ ;  /* 0x0000000a12127c25 */ /* 0x000fe2000f8e00ff */
[----:B------:R-:W-:Y:S02]  /*02f0*/  LEA R36, P0, R10, UR12, 0x2 ;  /* 0x0000000c0a247c11 */ /* 0x000fe4000f8010ff */
[----:B------:R-:W-:Y:S01]  /*0300*/  IADD3 R7, PT, PT, R21, R7, RZ ;  /* 0x0000000715077210 */ /* 0x000fe20007ffe0ff */
[----:B------:R-:W-:Y:S01]  /*0310*/  IMAD R29, R6, UR10, RZ ;  /* 0x0000000a061d7c24 */ /* 0x000fe2000f8e02ff */
[----:B------:R-:W-:-:S02]  /*0320*/  LEA.HI.X R37, R10, UR13, R17, 0x2, P0 ;  /* 0x0000000d0a257c11 */ /* 0x000fc400080f1411 */
[----:B------:R-:W-:Y:S01]  /*0330*/  IADD3 R6, P0, PT, R36, UR6, RZ ;  /* 0x0000000624067c10 */ /* 0x000fe2000ff1e0ff */
[----:B------:R-:W-:Y:S01]  /*0340*/  IMAD.IADD R29, R19, 0x1, R29 ;  /* 0x00000001131d7824 */ /* 0x000fe200078e021d */
[----:B------:R-:W-:Y:S01]  /*0350*/  IADD3 R24, P1, PT, R28, 0x10, RZ ;  /* 0x000000101c187810 */ /* 0x000fe20007f3e0ff */
[----:B----4-:R2:W3:Y:S01]  /*0360*/  LDG.E R17, desc[UR8][R36.64] ;  /* 0x0000000824117981 */ /* 0x0104e2000c1e1900 */
[C---:B------:R-:W-:Y:S02]  /*0370*/  SHF.L.U64.HI R10, R20.reuse, 0x5, R7 ;  /* 0x00000005140a7819 */ /* 0x040fe40000010207 */
[----:B------:R-:W-:Y:S02]  /*0380*/  SHF.L.U32 R25, R20, 0x5, RZ ;  /* 0x0000000514197819 */ /* 0x000fe400000006ff */
[----:B------:R-:W-:Y:S01]  /*0390*/  IADD3.X R7, PT, PT, R37, UR7, RZ, P0, !PT ;  /* 0x0000000725077c10 */ /* 0x000fe200087fe4ff */
[----:B------:R-:W-:Y:S01]  /*03a0*/  IMAD.X R33, RZ, RZ, R16, P1 ;  /* 0x000000ffff217224 */ /* 0x000fe200008e0610 */
[----:B------:R-:W-:-:S02]  /*03b0*/  IADD3 R20, P0, PT, R6, UR6, RZ ;  /* 0x0000000606147c10 */ /* 0x000fc4000ff1e0ff */
[----:B------:R-:W-:Y:S01]  /*03c0*/  SHF.L.U32 R31, R18, 0x5, RZ ;  /* 0x00000005121f7819 */ /* 0x000fe200000006ff */
[----:B------:R0:W4:Y:S01]  /*03d0*/  LDG.E R19, desc[UR8][R6.64] ;  /* 0x0000000806137981 */ /* 0x000122000c1e1900 */
[----:B------:R-:W-:Y:S01]  /*03e0*/  IADD3.X R21, PT, PT, R7, UR7, RZ, P0, !PT ;  /* 0x0000000707157c10 */ /* 0x000fe200087fe4ff */
[----:B------:R-:W-:Y:S01]  /*03f0*/  IMAD R33, R33, UR10, RZ ;  /* 0x0000000a21217c24 */ /* 0x000fe2000f8e02ff */
[----:B--2---:R-:W-:Y:S02]  /*0400*/  LEA R36, P1, R2, R25, 0x5 ;  /* 0x0000001902247211 */ /* 0x004fe400078228ff */
[----:B------:R-:W-:Y:S02]  /*0410*/  SHF.L.U64.HI R29, R18, 0x5, R29 ;  /* 0x00000005121d7819 */ /* 0x000fe4000001021d */
[----:B------:R1:W2:Y:S01]  /*0420*/  LDG.E R18, desc[UR8][R20.64] ;  /* 0x0000000814127981 */ /* 0x0002a2000c1e1900 */
[----:B0-----:R-:W-:Y:S01]  /*0430*/  IMAD.WIDE.U32 R6, R24, UR10, RZ ;  /* 0x0000000a18067c25 */ /* 0x001fe2000f8e00ff */
[----:B------:R-:W-:-:S04]  /*0440*/  IADD3 R24, P0, PT, R20, UR6, RZ ;  /* 0x0000000614187c10 */ /* 0x000fc8000ff1e0ff */
[----:B------:R-:W-:Y:S02]  /*0450*/  IADD3 R33, PT, PT, R7, R33, RZ ;  /* 0x0000002107217210 */ /* 0x000fe40007ffe0ff */
[----:B------:R-:W-:Y:S02]  /*0460*/  IADD3.X R25, PT, PT, R21, UR7, RZ, P0, !PT ;  /* 0x0000000715197c10 */ /* 0x000fe400087fe4ff */
[C---:B------:R-:W-:Y:S02]  /*0470*/  SHF.L.U64.HI R33, R6.reuse, 0x5, R33 ;  /* 0x0000000506217819 */ /* 0x040fe40000010221 */
[----:B------:R-:W-:Y:S02]  /*0480*/  SHF.L.U32 R37, R6, 0x5, RZ ;  /* 0x0000000506257819 */ /* 0x000fe400000006ff */
[----:B------:R-:W-:Y:S02]  /*0490*/  IADD3 R7, P0, PT, R0, R36, RZ ;  /* 0x0000002400077210 */ /* 0x000fe40007f1e0ff */
[----:B------:R-:W-:-:S02]  /*04a0*/  LEA.HI.X R6, R2, R10, RZ, 0x5, P1 ;  /* 0x0000000a02067211 */ /* 0x000fc400008f2cff */
[----:B------:R0:W5:Y:S03]  /*04b0*/  LDG.E R10, desc[UR8][R24.64] ;  /* 0x00000008180a7981 */ /* 0x000166000c1e1900 */
[----:B-1----:R-:W-:Y:S01]  /*04c0*/  IMAD.X R20, RZ, RZ, R6, P0 ;  /* 0x000000ffff147224 */ /* 0x002fe200000e0606 */
[----:B------:R-:W-:Y:S01]  /*04d0*/  BAR.SYNC.DEFER_BLOCKING 0x0 ;  /* 0x0000000000007b1d */ /* 0x000fe20000010000 */
[----:B------:R-:W-:-:S04]  /*04e0*/  LEA R6, P0, R7, UR14, 0x2 ;  /* 0x0000000e07067c11 */ /* 0x000fc8000f8010ff */
[----:B------:R-:W-:Y:S02]  /*04f0*/  LEA.HI.X R7, R7, UR15, R20, 0x2, P0 ;  /* 0x0000000f07077c11 */ /* 0x000fe400080f1414 */
[----:B------:R-:W-:Y:S02]  /*0500*/  IADD3 R20, P1, PT, R28, 0x18, RZ ;  /* 0x000000181c147810 */ /* 0x000fe40007f3e0ff */
[----:B------:R-:W-:Y:S02]  /*0510*/  LEA R31, P0, R2, R31, 0x5 ;  /* 0x0000001f021f7211 */ /* 0x000fe400078028ff */
[----:B------:R-:W-:Y:S02]  /*0520*/  IADD3.X R21, PT, PT, RZ, R16, RZ, P1, !PT ;  /* 0x00000010ff157210 */ /* 0x000fe40000ffe4ff */
[----:B------:R-:W-:Y:S02]  /*0530*/  IADD3 R28, P1, PT, R0, R31, RZ ;  /* 0x0000001f001c7210 */ /* 0x000fe40007f3e0ff */
[----:B------:R-:W-:Y:S01]  /*0540*/  LEA.HI.X R29, R2, R29, RZ, 0x5, P0 ;  /* 0x0000001d021d7211 */ /* 0x000fe200000f2cff */
[----:B------:R-:W-:Y:S01]  /*0550*/  IMAD R31, R21, UR10, RZ ;  /* 0x0000000a151f7c24 */ /* 0x000fe2000f8e02ff */
[----:B0-----:R-:W-:-:S02]  /*0560*/  LEA R24, P0, R28, UR14, 0x2 ;  /* 0x0000000e1c187c11 */ /* 0x001fc4000f8010ff */
[----:B------:R-:W-:Y:S01]  /*0570*/  IADD3.X R25, PT, PT, RZ, R29, RZ, P1, !PT ;  /* 0x0000001dff197210 */ /* 0x000fe20000ffe4ff */
[----:B------:R-:W-:Y:S01]  /*0580*/  IMAD.WIDE.U32 R20, R20, UR10, RZ ;  /* 0x0000000a14147c25 */ /* 0x000fe2000f8e00ff */
[----:B------:R-:W-:Y:S02]  /*0590*/  LEA R37, P1, R2, R37, 0x5 ;  /* 0x0000002502257211 */ /* 0x000fe400078228ff */
[----:B------:R-:W-:Y:S01]  /*05a0*/  LEA.HI.X R25, R28, UR15, R25, 0x2, P0 ;  /* 0x0000000f1c197c11 */ /* 0x000fe200080f1419 */
[----:B------:R-:W-:Y:S01]  /*05b0*/  IMAD.IADD R21, R21, 0x1, R31 ;  /* 0x0000000115157824 */ /* 0x000fe200078e021f */
[----:B------:R-:W-:Y:S01]  /*05c0*/  IADD3 R28, P0, PT, R0, R37, RZ ;  /* 0x00000025001c7210 */ /* 0x000fe20007f1e0ff */
[----:B------:R0:W3:Y:S01]  /*05d0*/  LDG.E R16, desc[UR8][R6.64] ;  /* 0x0000000806107981 */ /* 0x0000e2000c1e1900 */
[----:B------:R-:W-:Y:S02]  /*05e0*/  LEA.HI.X R33, R2, R33, RZ, 0x5, P1 ;  /* 0x0000002102217211 */ /* 0x000fe400008f2cff */
[C---:B------:R-:W-:Y:S01]  /*05f0*/  SHF.L.U32 R29, R20.reuse, 0x5, RZ ;  /* 0x00000005141d7819 */ /* 0x040fe200000006ff */
[----:B------:R-:W4:Y:S01]  /*0600*/  LDG.E R24, desc[UR8][R24.64] ;  /* 0x0000000818187981 */ /* 0x000f22000c1e1900 */
[----:B------:R-:W-:-:S02]  /*0610*/  SHF.L.U64.HI R21, R20, 0x5, R21 ;  /* 0x0000000514157819 */ /* 0x000fc40000010215 */
[----:B------:R-:W-:Y:S02]  /*0620*/  LEA R29, P1, R2, R29, 0x5 ;  /* 0x0000001d021d7211 */ /* 0x000fe400078228ff */
[----:B0-----:R-:W-:Y:S02]  /*0630*/  IADD3.X R7, PT, PT, RZ, R33, RZ, P0, !PT ;  /* 0x00000021ff077210 */ /* 0x001fe400007fe4ff */
[----:B------:R-:W-:Y:S02]  /*0640*/  LEA R6, P0, R28, UR14, 0x2 ;  /* 0x0000000e1c067c11 */ /* 0x000fe4000f8010ff */
[----:B------:R-:W-:Y:S02]  /*0650*/  LEA.HI.X R21, R2, R21, RZ, 0x5, P1 ;  /* 0x0000001502157211 */ /* 0x000fe400008f2cff */
[----:B------:R-:W-:Y:S02]  /*0660*/  LEA.HI.X R7, R28, UR15, R7, 0x2, P0 ;  /* 0x0000000f1c077c11 */ /* 0x000fe400080f1407 */
[----:B------:R-:W-:-:S03]  /*0670*/  IADD3 R20, P0, PT, R0, R29, RZ ;  /* 0x0000001d00147210 */ /* 0x000fc60007f1e0ff */
[----:B------:R0:W2:Y:S01]  /*0680*/  LDG.E R6, desc[UR8][R6.64] ;  /* 0x0000000806067981 */ /* 0x0000a2000c1e1900 */
[----:B------:R-:W-:Y:S01]  /*0690*/  LEA R28, P1, R20, UR14, 0x2 ;  /* 0x0000000e141c7c11 */ /* 0x000fe2000f8210ff */
[----:B------:R-:W-:-:S05]  /*06a0*/  IMAD.X R21, RZ, RZ, R21, P0 ;  /* 0x000000ffff157224 */ /* 0x000fca00000e0615 */
[----:B------:R-:W-:-:S05]  /*06b0*/  LEA.HI.X R29, R20, UR15, R21, 0x2, P1 ;  /* 0x0000000f141d7c11 */ /* 0x000fca00088f1415 */
[----:B------:R1:W5:Y:S01]  /*06c0*/  LDG.E R28, desc[UR8][R28.64] ;  /* 0x000000081c1c7981 */ /* 0x000362000c1e1900 */
[----:B------:R-:W1:Y:S01]  /*06d0*/  S2UR UR7, SR_CgaCtaId ;  /* 0x00000000000779c3 */ /* 0x000e620000008800 */
[----:B------:R-:W-:Y:S01]  /*06e0*/  UMOV UR6, 0x400 ;  /* 0x0000040000067882 */ /* 0x000fe20000000000 */
[C---:B------:R-:W-:Y:S02]  /*06f0*/  LOP3.LUT R20, R0.reuse, 0x1f, RZ, 0xc0, !PT ;  /* 0x0000001f00147812 */ /* 0x040fe400078ec0ff */
[C---:B0-----:R-:W-:Y:S02]  /*0700*/  IADD3 R7, PT, PT, R0.reuse, 0x1, RZ ;  /* 0x0000000100077810 */ /* 0x041fe40007ffe0ff */
[----:B------:R-:W-:Y:S02]  /*0710*/  LEA R20, R3, R20, 0x5 ;  /* 0x0000001403147211 */ /* 0x000fe400078e28ff */
[----:B------:R-:W-:Y:S02]  /*0720*/  LOP3.LUT R36, R7, 0x1f, RZ, 0xc0, !PT ;  /* 0x0000001f07247812 */ /* 0x000fe400078ec0ff */
[----:B------:R-:W-:-:S02]  /*0730*/  IADD3 R7, PT, PT, R0, 0x2, RZ ;  /* 0x0000000200077810 */ /* 0x000fc40007ffe0ff */
[----:B------:R-:W-:Y:S02]  /*0740*/  SHF.R.U32.HI R21, RZ, 0x3, R0 ;  /* 0x00000003ff157819 */ /* 0x000fe40000011600 */
[----:B------:R-:W-:Y:S01]  /*0750*/  LOP3.LUT R7, R7, 0x1f, RZ, 0xc0, !PT ;  /* 0x0000001f07077812 */ /* 0x000fe200078ec0ff */
[----:B-1----:R-:W-:-:S06]  /*0760*/  ULEA UR6, UR7, UR6, 0x18 ;  /* 0x0000000607067291 */ /* 0x002fcc000f8ec0ff */
[----:B------:R-:W-:Y:S02]  /*0770*/  LEA R25, R20, UR6, 0x2 ;  /* 0x0000000614197c11 */ /* 0x000fe4000f8e10ff */
[----:B------:R-:W-:Y:S02]  /*0780*/  LOP3.LUT R20, R0, 0x7, RZ, 0xc0, !PT ;  /* 0x0000000700147812 */ /* 0x000fe400078ec0ff */
[----:B------:R-:W-:-:S03]  /*0790*/  LEA R36, R3, R36, 0x5 ;  /* 0x0000002403247211 */ /* 0x000fc600078e28ff */
[----:B------:R-:W-:Y:S01]  /*07a0*/  IMAD R20, R20, 0x4, R21 ;  /* 0x0000000414147824 */ /* 0x000fe200078e0215 */
[----:B------:R-:W-:-:S03]  /*07b0*/  LEA R29, R36, UR6, 0x2 ;  /* 0x00000006241d7c11 */ /* 0x000fc6000f8e10ff */
[----:B------:R-:W-:Y:S01]  /*07c0*/  IMAD.SHL.U32 R20, R20, 0x4, RZ ;  /* 0x0000000414147824 */ /* 0x000fe200078e00ff */
[----:B---3--:R0:W-:Y:S02]  /*07d0*/  STS [R25], R16 ;  /* 0x0000001019007388 */ /* 0x0081e40000000800 */
[----:B0-----:R-:W-:Y:S01]  /*07e0*/  LEA R25, R3, R7, 0x5 ;  /* 0x0000000703197211 */ /* 0x001fe200078e28ff */
[----:B------:R-:W-:Y:S01]  /*07f0*/  VIADD R7, R0, 0x3 ;  /* 0x0000000300077836 */ /* 0x000fe20000000000 */
[----:B------:R-:W-:-:S04]  /*0800*/  LOP3.LUT R16, R20, 0x7f, RZ, 0xc0, !PT ;  /* 0x0000007f14107812 */ /* 0x000fc800078ec0ff */
[----:B------:R-:W-:Y:S02]  /*0810*/  LOP3.LUT R36, R7, 0x1f, RZ, 0xc0, !PT ;  /* 0x0000001f07247812 */ /* 0x000fe400078ec0ff */
[----:B------:R-:W-:Y:S02]  /*0820*/  IADD3 R20, PT, PT, R16, 0x4, RZ ;  /* 0x0000000410147810 */ /* 0x000fe40007ffe0ff */
[----:B------:R-:W-:Y:S02]  /*0830*/  LEA R36, R3, R36, 0x5 ;  /* 0x0000002403247211 */ /* 0x000fe400078e28ff */
[----:B------:R-:W-:Y:S02]  /*0840*/  LEA R33, R25, UR6, 0x2 ;  /* 0x0000000619217c11 */ /* 0x000fe4000f8e10ff */
[----:B------:R-:W-:Y:S01]  /*0850*/  LEA R37, R36, UR6, 0x2 ;  /* 0x0000000624257c11 */ /* 0x000fe2000f8e10ff */
[----:B----4-:R0:W-:Y:S01]  /*0860*/  STS [R29+0x400], R24 ;  /* 0x000400181d007388 */ /* 0x0101e20000000800 */
[----:B------:R-:W-:-:S03]  /*0870*/  LOP3.LUT R20, R20, 0x7f, RZ, 0xc0, !PT ;  /* 0x0000007f14147812 */ /* 0x000fc600078ec0ff */
[----:B--2---:R1:W-:Y:S01]  /*0880*/  STS [R33+0x800], R6 ;  /* 0x0008000621007388 */ /* 0x0043e20000000800 */
[----:B------:R-:W-:-:S03]  /*0890*/  IADD3 R7, PT, PT, R20, 0x4, RZ ;  /* 0x0000000414077810 */ /* 0x000fc60007ffe0ff */
[----:B-----5:R-:W-:Y:S01]  /*08a0*/  STS [R37+0xc00], R28 ;  /* 0x000c001c25007388 */ /* 0x020fe20000000800 */
[----:B------:R-:W-:Y:S02]  /*08b0*/  LOP3.LUT R31, R7, 0x7f, RZ, 0xc0, !PT ;  /* 0x0000007f071f7812 */ /* 0x000fe400078ec0ff */
[----:B------:R-:W-:-:S03]  /*08c0*/  LEA R25, R21, UR6, 0xa ;  /* 0x0000000615197c11 */ /* 0x000fc6000f8e50ff */
[----:B------:R-:W-:Y:S01]  /*08d0*/  VIADD R7, R31, 0x4 ;  /* 0x000000041f077836 */ /* 0x000fe20000000000 */
[----:B0-----:R-:W-:Y:S01]  /*08e0*/  IADD3 R29, PT, PT, R16, R25, RZ ;  /* 0x00000019101d7210 */ /* 0x001fe20007ffe0ff */
[----:B-1----:R-:W-:Y:S01]  /*08f0*/  IMAD.IADD R33, R25, 0x1, R31 ;  /* 0x0000000119217824 */ /* 0x002fe200078e021f */
[----:B------:R-:W-:Y:S02]  /*0900*/  BAR.SYNC.DEFER_BLOCKING 0x0 ;  /* 0x0000000000007b1d */ /* 0x000fe40000010000 */
[----:B------:R-:W-:Y:S02]  /*0910*/  LOP3.LUT R7, R7, 0x7f, RZ, 0xc0, !PT ;  /* 0x0000007f07077812 */ /* 0x000fe400078ec0ff */
[C---:B------:R-:W-:Y:S02]  /*0920*/  IADD3 R36, PT, PT, R25.reuse, R20, RZ ;  /* 0x0000001419247210 */ /* 0x040fe40007ffe0ff */
[----:B------:R-:W-:Y:S02]  /*0930*/  IADD3 R25, PT, PT, R25, R7, RZ ;  /* 0x0000000719197210 */ /* 0x000fe40007ffe0ff */
[----:B------:R-:W-:Y:S01]  /*0940*/  LOP3.LUT R24, R0, 0x18, RZ, 0xc0, !PT ;  /* 0x0000001800187812 */ /* 0x000fe200078ec0ff */
[----:B------:R-:W-:Y:S04]  /*0950*/  LDS R20, [R29] ;  /* 0x000000001d147984 */ /* 0x000fe80000000800 */
[----:B------:R-:W-:Y:S04]  /*0960*/  LDS R6, [R36] ;  /* 0x0000000024067984 */ /* 0x000fe80000000800 */
[----:B------:R-:W-:Y:S04]  /*0970*/  LDS R33, [R33] ;  /* 0x0000000021217984 */ /* 0x000fe80000000800 */
[----:B------:R-:W-:Y:S04]  /*0980*/  LDS R25, [R25] ;  /* 0x0000000019197984 */ /* 0x000fe80000000800 */
[----:B------:R-:W0:Y:S04]  /*0990*/  SHFL.IDX PT, R28, R17, R24, 0x1f ;  /* 0x00001f18111c7589 */ /* 0x000e2800000e0000 */
[----:B------:R-:W1:Y:S04]  /*09a0*/  SHFL.IDX PT, R31, R19, R24, 0x1f ;  /* 0x00001f18131f7589 */ /* 0x000e6800000e0000 */
[----:B------:R-:W2:Y:S01]  /*09b0*/  SHFL.IDX PT, R29, R18, R24, 0x1f ;  /* 0x00001f18121d7589 */ /* 0x000ea200000e0000 */
[C---:B0-----:R-:W-:Y:S01]  /*09c0*/  FFMA R15, R28.reuse, R20, R15 ;  /* 0x000000141c0f7223 */ /* 0x041fe2000000000f */
[C---:B------:R-:W-:Y:S01]  /*09d0*/  FFMA R16, R28.reuse, R6, R5 ;  /* 0x000000061c107223 */ /* 0x040fe20000000005 */
[C---:B------:R-:W-:Y:S01]  /*09e0*/  FFMA R14, R28.reuse, R33, R14 ;  /* 0x000000211c0e7223 */ /* 0x040fe2000000000e */
[----:B------:R-:W-:-:S02]  /*09f0*/  FFMA R34, R28, R25, R34 ;  /* 0x000000191c227223 */ /* 0x000fc40000000022 */
[----:B------:R-:W0:Y:S01]  /*0a00*/  SHFL.IDX PT, R28, R10, R24, 0x1f ;  /* 0x00001f180a1c7589 */ /* 0x000e2200000e0000 */
[-C--:B-1----:R-:W-:Y:S01]  /*0a10*/  FFMA R36, R31, R20.reuse, R8 ;  /* 0x000000141f247223 */ /* 0x082fe20000000008 */
[----:B------:R-:W-:Y:S01]  /*0a20*/  VIADD R5, R7, 0x74 ;  /* 0x0000007407057836 */ /* 0x000fe20000000000 */
[----:B------:R-:W-:Y:S02]  /*0a30*/  SHF.L.U32 R21, R21, 0xa, RZ ;  /* 0x0000000a15157819 */ /* 0x000fe400000006ff */
[----:B------:R-:W-:Y:S02]  /*0a40*/  MOV R8, UR6 ;  /* 0x0000000600087c02 */ /* 0x000fe40008000f00 */
[----:B------:R-:W-:Y:S02]  /*0a50*/  LOP3.LUT R5, R5, 0x7f, RZ, 0xc0, !PT ;  /* 0x0000007f05057812 */ /* 0x000fe400078ec0ff */
[----:B------:R-:W-:Y:S01]  /*0a60*/  IADD3 R7, PT, PT, R8, 0x80, R21 ;  /* 0x0000008008077810 */ /* 0x000fe20007ffe015 */
[-C--:B--2---:R-:W-:Y:S01]  /*0a70*/  FFMA R26, R29, R20.reuse, R26 ;  /* 0x000000141d1a7223 */ /* 0x084fe2000000001a */
[----:B0-----:R-:W-:-:S02]  /*0a80*/  FFMA R13, R28, R20, R13 ;  /* 0x000000141c0d7223 */ /* 0x001fc4000000000d */
[----:B------:R-:W-:-:S06]  /*0a90*/  IADD3 R20, PT, PT, R5, R7, RZ ;  /* 0x0000000705147210 */ /* 0x000fcc0007ffe0ff */
[----:B------:R-:W-:Y:S01]  /*0aa0*/  LDS R20, [R20] ;  /* 0x0000000014147984 */ /* 0x000fe20000000800 */
[CC--:B------:R-:W-:Y:S01]  /*0ab0*/  FFMA R22, R31.reuse, R6.reuse, R22 ;  /* 0x000000061f167223 */ /* 0x0c0fe20000000016 */
[C---:B------:R-:W-:Y:S01]  /*0ac0*/  FFMA R8, R31.reuse, R33, R27 ;  /* 0x000000211f087223 */ /* 0x040fe2000000001b */
[-C--:B------:R-:W-:Y:S01]  /*0ad0*/  FFMA R32, R31, R25.reuse, R32 ;  /* 0x000000191f207223 */ /* 0x080fe20000000020 */
[----:B------:R-:W-:Y:S02]  /*0ae0*/  VIADD R31, R24, 0x1 ;  /* 0x00000001181f7836 */ /* 0x000fe40000000000 */
[CC--:B------:R-:W-:Y:S01]  /*0af0*/  FFMA R12, R29.reuse, R6.reuse, R12 ;  /* 0x000000061d0c7223 */ /* 0x0c0fe2000000000c */
[C---:B------:R-:W-:Y:S01]  /*0b00*/  FFMA R11, R28.reuse, R6, R11 ;  /* 0x000000061c0b7223 */ /* 0x040fe2000000000b */
[C---:B------:R-:W-:Y:S01]  /*0b10*/  FFMA R30, R29.reuse, R25, R30 ;  /* 0x000000191d1e7223 */ /* 0x040fe2000000001e */
[-C--:B------:R-:W-:Y:S01]  /*0b20*/  FFMA R6, R29, R33.reuse, R23 ;  /* 0x000000211d067223 */ /* 0x080fe20000000017 */
[C---:B------:R-:W-:Y:S01]  /*0b30*/  FFMA R35, R28.reuse, R33, R35 ;  /* 0x000000211c237223 */ /* 0x040fe20000000023 */
[----:B------:R-:W-:Y:S01]  /*0b40*/  FFMA R25, R28, R25, R9 ;  /* 0x000000191c197223 */ /* 0x000fe20000000009 */
[----:B------:R-:W0:Y:S04]  /*0b50*/  SHFL.IDX PT, R29, R17, R31, 0x1f ;  /* 0x00001f1f111d7589 */ /* 0x000e2800000e0000 */
[----:B------:R-:W1:Y:S04]  /*0b60*/  SHFL.IDX PT, R27, R19, R31, 0x1f ;  /* 0x00001f1f131b7589 */ /* 0x000e6800000e0000 */
[----:B------:R-:W2:Y:S04]  /*0b70*/  SHFL.IDX PT, R23, R18, R31, 0x1f ;  /* 0x00001f1f12177589 */ /* 0x000ea800000e0000 */
[----:B------:R-:W3:Y:S01]  /*0b80*/  SHFL.IDX PT, R28, R10, R31, 0x1f ;  /* 0x00001f1f0a1c7589 */ /* 0x000ee200000e0000 */
[----:B------:R-:W-:-:S04]  /*0b90*/  IADD3 R5, PT, PT, R5, 0x4, RZ ;  /* 0x0000000405057810 */ /* 0x000fc80007ffe0ff */
[----:B------:R-:W-:-:S04]  /*0ba0*/  LOP3.LUT R5, R5, 0x7f, RZ, 0xc0, !PT ;  /* 0x0000007f05057812 */ /* 0x000fc800078ec0ff */
[----:B------:R-:W-:Y:S01]  /*0bb0*/  IADD3 R33, PT, PT, R7, R5, RZ ;  /* 0x0000000507217210 */ /* 0x000fe20007ffe0ff */
[----:B------:R-:W-:-:S04]  /*0bc0*/  VIADD R9, R5, 0x4 ;  /* 0x0000000405097836 */ /* 0x000fc80000000000 */
[----:B------:R-:W4:Y:S01]  /*0bd0*/  LDS R5, [R33] ;  /* 0x0000000021057984 */ /* 0x000f220000000800 */
[----:B------:R-:W-:Y:S01]  /*0be0*/  LOP3.LUT R9, R9, 0x7f, RZ, 0xc0, !PT ;  /* 0x0000007f09097812 */ /* 0x000fe200078ec0ff */
[-C--:B0-----:R-:W-:Y:S01]  /*0bf0*/  FFMA R15, R29, R20.reuse, R15 ;  /* 0x000000141d0f7223 */ /* 0x081fe2000000000f */
[-C--:B-1----:R-:W-:Y:S01]  /*0c00*/  FFMA R36, R27, R20.reuse, R36 ;  /* 0x000000141b247223 */ /* 0x082fe20000000024 */
[-C--:B--2---:R-:W-:Y:S01]  /*0c10*/  FFMA R26, R23, R20.reuse, R26 ;  /* 0x00000014171a7223 */ /* 0x084fe2000000001a */
[----:B---3--:R-:W-:Y:S01]  /*0c20*/  FFMA R13, R28, R20, R13 ;  /* 0x000000141c0d7223 */ /* 0x008fe2000000000d */
[----:B------:R-:W-:-:S06]  /*0c30*/  IADD3 R20, PT, PT, R7, R9, RZ ;  /* 0x0000000907147210 */ /* 0x000fcc0007ffe0ff */
[----:B------:R-:W0:Y:S01]  /*0c40*/  LDS R20, [R20] ;  /* 0x0000000014147984 */ /* 0x000e220000000800 */
[----:B------:R-:W-:-:S04]  /*0c50*/  IADD3 R31, PT, PT, R9, 0x4, RZ ;  /* 0x00000004091f7810 */ /* 0x000fc80007ffe0ff */
[----:B------:R-:W-:-:S05]  /*0c60*/  LOP3.LUT R31, R31, 0x7f, RZ, 0xc0, !PT ;  /* 0x0000007f1f1f7812 */ /* 0x000fca00078ec0ff */
[----:B------:R-:W-:-:S06]  /*0c70*/  IMAD.IADD R9, R7, 0x1, R31 ;  /* 0x0000000107097824 */ /* 0x000fcc00078e021f */
[----:B------:R-:W1:Y:S01]  /*0c80*/  LDS R9, [R9] ;  /* 0x0000000009097984 */ /* 0x000e620000000800 */
[----:B------:R-:W-:Y:S01]  /*0c90*/  MOV R7, UR6 ;  /* 0x0000000600077c02 */ /* 0x000fe20008000f00 */
[-C--:B----4-:R-:W-:Y:S01]  /*0ca0*/  FFMA R16, R29, R5.reuse, R16 ;  /* 0x000000051d107223 */ /* 0x090fe20000000010 */
[-C--:B------:R-:W-:Y:S01]  /*0cb0*/  FFMA R22, R27, R5.reuse, R22 ;  /* 0x000000051b167223 */ /* 0x080fe20000000016 */
[-C--:B------:R-:W-:Y:S01]  /*0cc0*/  FFMA R12, R23, R5.reuse, R12 ;  /* 0x00000005170c7223 */ /* 0x080fe2000000000c */
[C---:B------:R-:W-:Y:S01]  /*0cd0*/  FFMA R11, R28.reuse, R5, R11 ;  /* 0x000000051c0b7223 */ /* 0x040fe2000000000b */
[----:B------:R-:W-:Y:S02]  /*0ce0*/  IADD3 R5, PT, PT, R31, 0x74, RZ ;  /* 0x000000741f057810 */ /* 0x000fe40007ffe0ff */
[----:B------:R-:W-:Y:S02]  /*0cf0*/  IADD3 R7, PT, PT, R7, 0x100, R21 ;  /* 0x0000010007077810 */ /* 0x000fe40007ffe015 */
[----:B------:R-:W-:Y:S01]  /*0d00*/  LOP3.LUT R5, R5, 0x7f, RZ, 0xc0, !PT ;  /* 0x0000007f05057812 */ /* 0x000fe200078ec0ff */
[-C--:B0-----:R-:W-:Y:S01]  /*0d10*/  FFMA R14, R29, R20.reuse, R14 ;  /* 0x000000141d0e7223 */ /* 0x081fe2000000000e */
[-C--:B------:R-:W-:Y:S01]  /*0d20*/  FFMA R8, R27, R20.reuse, R8 ;  /* 0x000000141b087223 */ /* 0x080fe20000000008 */
[-C--:B------:R-:W-:Y:S01]  /*0d30*/  FFMA R6, R23, R20.reuse, R6 ;  /* 0x0000001417067223 */ /* 0x080fe20000000006 */
[----:B------:R-:W-:Y:S01]  /*0d40*/  FFMA R35, R28, R20, R35 ;  /* 0x000000141c237223 */ /* 0x000fe20000000023 */
[----:B------:R-:W-:-:S06]  /*0d50*/  IMAD.IADD R20, R5, 0x1, R7 ;  /* 0x0000000105147824 */ /* 0x000fcc00078e0207 */
[----:B------:R-:W-:Y:S01]  /*0d60*/  LDS R20, [R20] ;  /* 0x0000000014147984 */ /* 0x000fe20000000800 */
[----:B------:R-:W-:Y:S01]  /*0d70*/  IADD3 R31, PT, PT, R24, 0x2, RZ ;  /* 0x00000002181f7810 */ /* 0x000fe20007ffe0ff */
[-C--:B-1----:R-:W-:Y:S01]  /*0d80*/  FFMA R34, R29, R9.reuse, R34 ;  /* 0x000000091d227223 */ /* 0x082fe20000000022 */
[-C--:B------:R-:W-:Y:S01]  /*0d90*/  FFMA R32, R27, R9.reuse, R32 ;  /* 0x000000091b207223 */ /* 0x080fe20000000020 */
[-C--:B------:R-:W-:Y:S01]  /*0da0*/  FFMA R30, R23, R9.reuse, R30 ;  /* 0x00000009171e7223 */ /* 0x080fe2000000001e */
[----:B------:R-:W-:Y:S01]  /*0db0*/  FFMA R25, R28, R9, R25 ;  /* 0x000000091c197223 */ /* 0x000fe20000000019 */
[----:B------:R-:W0:Y:S04]  /*0dc0*/  SHFL.IDX PT, R29, R17, R31, 0x1f ;  /* 0x00001f1f111d7589 */ /* 0x000e2800000e0000 */
[----:B------:R-:W1:Y:S04]  /*0dd0*/  SHFL.IDX PT, R27, R19, R31, 0x1f ;  /* 0x00001f1f131b7589 */ /* 0x000e6800000e0000 */
[----:B------:R-:W2:Y:S04]  /*0de0*/  SHFL.IDX PT, R23, R18, R31, 0x1f ;  /* 0x00001f1f12177589 */ /* 0x000ea800000e0000 */
[----:B------:R-:W3:Y:S01]  /*0df0*/  SHFL.IDX PT, R28, R10, R31, 0x1f ;  /* 0x00001f1f0a1c7589 */ /* 0x000ee200000e0000 */
[----:B------:R-:W-:-:S04]  /*0e00*/  IADD3 R5, PT, PT, R5, 0x4, RZ ;  /* 0x0000000405057810 */ /* 0x000fc80007ffe0ff */
[----:B------:R-:W-:-:S04]  /*0e10*/  LOP3.LUT R5, R5, 0x7f, RZ, 0xc0, !PT ;  /* 0x0000007f05057812 */ /* 0x000fc800078ec0ff */
[----:B------:R-:W-:Y:S01]  /*0e20*/  IADD3 R9, PT, PT, R5, 0x4, RZ ;  /* 0x0000000405097810 */ /* 0x000fe20007ffe0ff */
[----:B------:R-:W-:-:S03]  /*0e30*/  IMAD.IADD R33, R7, 0x1, R5 ;  /* 0x0000000107217824 */ /* 0x000fc600078e0205 */
[----:B------:R-:W-:Y:S02]  /*0e40*/  LOP3.LUT R9, R9, 0x7f, RZ, 0xc0, !PT ;  /* 0x0000007f09097812 */ /* 0x000fe400078ec0ff */
[----:B------:R-:W4:Y:S01]  /*0e50*/  LDS R5, [R33] ;  /* 0x0000000021057984 */ /* 0x000f220000000800 */
[-C--:B0-----:R-:W-:Y:S01]  /*0e60*/  FFMA R15, R29, R20.reuse, R15 ;  /* 0x000000141d0f7223 */ /* 0x081fe2000000000f */
[-C--:B-1----:R-:W-:Y:S01]  /*0e70*/  FFMA R36, R27, R20.reuse, R36 ;  /* 0x000000141b247223 */ /* 0x082fe20000000024 */
[-C--:B--2---:R-:W-:Y:S01]  /*0e80*/  FFMA R26, R23, R20.reuse, R26 ;  /* 0x00000014171a7223 */ /* 0x084fe2000000001a */
[----:B---3--:R-:W-:Y:S01]  /*0e90*/  FFMA R13, R28, R20, R13 ;  /* 0x000000141c0d7223 */ /* 0x008fe2000000000d */
[----:B------:R-:W-:-:S06]  /*0ea0*/  IADD3 R20, PT, PT, R7, R9, RZ ;  /* 0x0000000907147210 */ /* 0x000fcc0007ffe0ff */
[----:B------:R-:W0:Y:S01]  /*0eb0*/  LDS R20, [R20] ;  /* 0x0000000014147984 */ /* 0x000e220000000800 */
[----:B------:R-:W-:-:S05]  /*0ec0*/  VIADD R31, R9, 0x4 ;  /* 0x00000004091f7836 */ /* 0x000fca0000000000 */
[----:B------:R-:W-:-:S04]  /*0ed0*/  LOP3.LUT R31, R31, 0x7f, RZ, 0xc0, !PT ;  /* 0x0000007f1f1f7812 */ /* 0x000fc800078ec0ff */
[----:B------:R-:W-:-:S06]  /*0ee0*/  IADD3 R9, PT, PT, R7, R31, RZ ;  /* 0x0000001f07097210 */ /* 0x000fcc0007ffe0ff */
[----:B------:R-:W1:Y:S01]  /*0ef0*/  LDS R9, [R9] ;  /* 0x0000000009097984 */ /* 0x000e620000000800 */
[----:B------:R-:W-:Y:S01]  /*0f00*/  MOV R7, UR6 ;  /* 0x0000000600077c02 */ /* 0x000fe20008000f00 */
[-C--:B----4-:R-:W-:Y:S01]  /*0f10*/  FFMA R16, R29, R5.reuse, R16 ;  /* 0x000000051d107223 */ /* 0x090fe20000000010 */
[-C--:B------:R-:W-:Y:S01]  /*0f20*/  FFMA R22, R27, R5.reuse, R22 ;  /* 0x000000051b167223 */ /* 0x080fe20000000016 */
[-C--:B------:R-:W-:Y:S01]  /*0f30*/  FFMA R12, R23, R5.reuse, R12 ;  /* 0x00000005170c7223 */ /* 0x080fe2000000000c */
[----:B------:R-:W-:Y:S01]  /*0f40*/  FFMA R11, R28, R5, R11 ;  /* 0x000000051c0b7223 */ /* 0x000fe2000000000b */
[----:B------:R-:W-:Y:S01]  /*0f50*/  VIADD R5, R31, 0x74 ;  /* 0x000000741f057836 */ /* 0x000fe20000000000 */
[----:B------:R-:W-:-:S04]  /*0f60*/  IADD3 R7, PT, PT, R7, 0x180, R21 ;  /* 0x0000018007077810 */ /* 0x000fc80007ffe015 */
[----:B------:R-:W-:Y:S01]  /*0f70*/  LOP3.LUT R5, R5, 0x7f, RZ, 0xc0, !PT ;  /* 0x0000007f05057812 */ /* 0x000fe200078ec0ff */
[-C--:B0-----:R-:W-:Y:S01]  /*0f80*/  FFMA R14, R29, R20.reuse, R14 ;  /* 0x000000141d0e7223 */ /* 0x081fe2000000000e */
[-C--:B------:R-:W-:Y:S01]  /*0f90*/  FFMA R8, R27, R20.reuse, R8 ;  /* 0x000000141b087223 */ /* 0x080fe20000000008 */
[-C--:B------:R-:W-:Y:S01]  /*0fa0*/  FFMA R6, R23, R20.reuse, R6 ;  /* 0x0000001417067223 */ /* 0x080fe20000000006 */
[----:B------:R-:W-:Y:S01]  /*0fb0*/  FFMA R35, R28, R20, R35 ;  /* 0x000000141c237223 */ /* 0x000fe20000000023 */
[----:B------:R-:W-:-:S06]  /*0fc0*/  IADD3 R20, PT, PT, R5, R7, RZ ;  /* 0x0000000705147210 */ /* 0x000fcc0007ffe0ff */
[----:B------:R-:W-:Y:S01]  /*0fd0*/  LDS R20, [R20] ;  /* 0x0000000014147984 */ /* 0x000fe20000000800 */
[----:B------:R-:W-:Y:S01]  /*0fe0*/  IADD3 R37, PT, PT, R24, 0x3, RZ ;  /* 0x0000000318257810 */ /* 0x000fe20007ffe0ff */
[-C--:B-1----:R-:W-:Y:S01]  /*0ff0*/  FFMA R34, R29, R9.reuse, R34 ;  /* 0x000000091d227223 */ /* 0x082fe20000000022 */
[----:B------:R-:W-:-:S03]  /*1000*/  FFMA R25, R28, R9, R25 ;  /* 0x000000091c197223 */ /* 0x000fc60000000019 */
[----:B------:R-:W0:Y:S04]  /*1010*/  SHFL.IDX PT, R33, R17, R37, 0x1f ;  /* 0x00001f2511217589 */ /* 0x000e2800000e0000 */
[----:B------:R-:W1:Y:S04]  /*1020*/  SHFL.IDX PT, R31, R19, R37, 0x1f ;  /* 0x00001f25131f7589 */ /* 0x000e6800000e0000 */
[----:B------:R-:W2:Y:S04]  /*1030*/  SHFL.IDX PT, R29, R18, R37, 0x1f ;  /* 0x00001f25121d7589 */ /* 0x000ea800000e0000 */
[----:B------:R-:W3:Y:S01]  /*1040*/  SHFL.IDX PT, R28, R10, R37, 0x1f ;  /* 0x00001f250a1c7589 */ /* 0x000ee200000e0000 */
[----:B------:R-:W-:-:S02]  /*1050*/  VIADD R5, R5, 0x4 ;  /* 0x0000000405057836 */ /* 0x000fc40000000000 */
[----:B------:R-:W-:-:S03]  /*1060*/  FFMA R32, R27, R9, R32 ;  /* 0x000000091b207223 */ /* 0x000fc60000000020 */
[----:B------:R-:W-:Y:S01]  /*1070*/  LOP3.LUT R5, R5, 0x7f, RZ, 0xc0, !PT ;  /* 0x0000007f05057812 */ /* 0x000fe200078ec0ff */
[----:B------:R-:W-:-:S03]  /*1080*/  FFMA R30, R23, R9, R30 ;  /* 0x00000009171e7223 */ /* 0x000fc6000000001e */
[----:B------:R-:W-:Y:S02]  /*1090*/  IADD3 R27, PT, PT, R5, 0x4, RZ ;  /* 0x00000004051b7810 */ /* 0x000fe40007ffe0ff */
[----:B------:R-:W-:Y:S02]  /*10a0*/  IADD3 R23, PT, PT, R7, R5, RZ ;  /* 0x0000000507177210 */ /* 0x000fe40007ffe0ff */
[----:B------:R-:W-:-:S04]  /*10b0*/  LOP3.LUT R27, R27, 0x7f, RZ, 0xc0, !PT ;  /* 0x0000007f1b1b7812 */ /* 0x000fc800078ec0ff */
[----:B------:R-:W4:Y:S01]  /*10c0*/  LDS R23, [R23] ;  /* 0x0000000017177984 */ /* 0x000f220000000800 */
[-C--:B0-----:R-:W-:Y:S01]  /*10d0*/  FFMA R15, R33, R20.reuse, R15 ;  /* 0x00000014210f7223 */ /* 0x081fe2000000000f */
[-C--:B-1----:R-:W-:Y:S01]  /*10e0*/  FFMA R5, R31, R20.reuse, R36 ;  /* 0x000000141f057223 */ /* 0x082fe20000000024 */
[-C--:B--2---:R-:W-:Y:S01]  /*10f0*/  FFMA R9, R29, R20.reuse, R26 ;  /* 0x000000141d097223 */ /* 0x084fe2000000001a */
[----:B---3--:R-:W-:Y:S01]  /*1100*/  FFMA R13, R28, R20, R13 ;  /* 0x000000141c0d7223 */ /* 0x008fe2000000000d */
[----:B------:R-:W-:-:S06]  /*1110*/  IMAD.IADD R20, R7, 0x1, R27 ;  /* 0x0000000107147824 */ /* 0x000fcc00078e021b */
[----:B------:R-:W0:Y:S01]  /*1120*/  LDS R20, [R20] ;  /* 0x0000000014147984 */ /* 0x000e220000000800 */
[----:B------:R-:W-:-:S04]  /*1130*/  IADD3 R26, PT, PT, R27, 0x4, RZ ;  /* 0x000000041b1a7810 */ /* 0x000fc80007ffe0ff */
[----:B------:R-:W-:-:S04]  /*1140*/  LOP3.LUT R26, R26, 0x7f, RZ, 0xc0, !PT ;  /* 0x0000007f1a1a7812 */ /* 0x000fc800078ec0ff */
[----:B------:R-:W-:-:S06]  /*1150*/  IADD3 R27, PT, PT, R7, R26, RZ ;  /* 0x0000001a071b7210 */ /* 0x000fcc0007ffe0ff */
[----:B------:R-:W1:Y:S01]  /*1160*/  LDS R27, [R27] ;  /* 0x000000001b1b7984 */ /* 0x000e620000000800 */
[----:B------:R-:W-:Y:S01]  /*1170*/  IMAD.U32 R36, RZ, RZ, UR6 ;  /* 0x00000006ff247e24 */ /* 0x000fe2000f8e00ff */
[----:B------:R-:W-:-:S04]  /*1180*/  IADD3 R26, PT, PT, R26, 0x74, RZ ;  /* 0x000000741a1a7810 */ /* 0x000fc80007ffe0ff */
[----:B------:R-:W-:Y:S01]  /*1190*/  LOP3.LUT R26, R26, 0x7f, RZ, 0xc0, !PT ;  /* 0x0000007f1a1a7812 */ /* 0x000fe200078ec0ff */
[-C--:B----4-:R-:W-:Y:S01]  /*11a0*/  FFMA R7, R31, R23.reuse, R22 ;  /* 0x000000171f077223 */ /* 0x090fe20000000016 */
[-C--:B------:R-:W-:Y:S01]  /*11b0*/  FFMA R22, R28, R23.reuse, R11 ;  /* 0x000000171c167223 */ /* 0x080fe2000000000b */
[----:B------:R-:W-:Y:S01]  /*11c0*/  IADD3 R11, PT, PT, R36, 0x200, R21 ;  /* 0x00000200240b7810 */ /* 0x000fe20007ffe015 */
[-C--:B------:R-:W-:Y:S01]  /*11d0*/  FFMA R16, R33, R23.reuse, R16 ;  /* 0x0000001721107223 */ /* 0x080fe20000000010 */
[C---:B------:R-:W-:Y:S01]  /*11e0*/  FFMA R12, R29.reuse, R23, R12 ;  /* 0x000000171d0c7223 */ /* 0x040fe2000000000c */
[----:B0-----:R-:W-:Y:S01]  /*11f0*/  FFMA R23, R29, R20, R6 ;  /* 0x000000141d177223 */ /* 0x001fe20000000006 */
[----:B------:R-:W-:-:S06]  /*1200*/  IADD3 R6, PT, PT, R26, R11, RZ ;  /* 0x0000000b1a067210 */ /* 0x000fcc0007ffe0ff */
[----:B------:R-:W-:Y:S01]  /*1210*/  LDS R6, [R6] ;  /* 0x0000000006067984 */ /* 0x000fe20000000800 */
[-C--:B------:R-:W-:Y:S01]  /*1220*/  FFMA R14, R33, R20.reuse, R14 ;  /* 0x00000014210e7223 */ /* 0x080fe2000000000e */
[-C--:B------:R-:W-:Y:S01]  /*1230*/  FFMA R8, R31, R20.reuse, R8 ;  /* 0x000000141f087223 */ /* 0x080fe20000000008 */
[----:B------:R-:W-:Y:S01]  /*1240*/  FFMA R20, R28, R20, R35 ;  /* 0x000000141c147223 */ /* 0x000fe20000000023 */
[----:B------:R-:W-:Y:S02]  /*1250*/  VIADD R35, R24, 0x4 ;  /* 0x0000000418237836 */ /* 0x000fe40000000000 */
[-C--:B-1----:R-:W-:Y:S01]  /*1260*/  FFMA R34, R33, R27.reuse, R34 ;  /* 0x0000001b21227223 */ /* 0x082fe20000000022 */
[-C--:B------:R-:W-:Y:S01]  /*1270*/  FFMA R32, R31, R27.reuse, R32 ;  /* 0x0000001b1f207223 */ /* 0x080fe20000000020 */
[-C--:B------:R-:W-:Y:S01]  /*1280*/  FFMA R30, R29, R27.reuse, R30 ;  /* 0x0000001b1d1e7223 */ /* 0x080fe2000000001e */
[----:B------:R-:W-:Y:S01]  /*1290*/  FFMA R27, R28, R27, R25 ;  /* 0x0000001b1c1b7223 */ /* 0x000fe20000000019 */
[----:B------:R-:W-:Y:S04]  /*12a0*/  SHFL.IDX PT, R33, R19, R35, 0x1f ;  /* 0x00001f2313217589 */ /* 0x000fe800000e0000 */
[----:B------:R-:W0:Y:S04]  /*12b0*/  SHFL.IDX PT, R25, R17, R35, 0x1f ;  /* 0x00001f2311197589 */ /* 0x000e2800000e0000 */
[----:B------:R-:W1:Y:S04]  /*12c0*/  SHFL.IDX PT, R31, R18, R35, 0x1f ;  /* 0x00001f23121f7589 */ /* 0x000e6800000e0000 */
[----:B------:R-:W2:Y:S01]  /*12d0*/  SHFL.IDX PT, R29, R10, R35, 0x1f ;  /* 0x00001f230a1d7589 */ /* 0x000ea200000e0000 */
[----:B------:R-:W-:-:S04]  /*12e0*/  IADD3 R26, PT, PT, R26, 0x4, RZ ;  /* 0x000000041a1a7810 */ /* 0x000fc80007ffe0ff */
[----:B------:R-:W-:-:S04]  /*12f0*/  LOP3.LUT R26, R26, 0x7f, RZ, 0xc0, !PT ;  /* 0x0000007f1a1a7812 */ /* 0x000fc800078ec0ff */
[----:B------:R-:W-:Y:S01]  /*1300*/  IADD3 R28, PT, PT, R11, R26, RZ ;  /* 0x0000001a0b1c7210 */ /* 0x000fe20007ffe0ff */
[----:B------:R-:W-:-:S05]  /*1310*/  VIADD R26, R26, 0x4 ;  /* 0x000000041a1a7836 */ /* 0x000fca0000000000 */
[----:B------:R-:W-:Y:S01]  /*1320*/  LOP3.LUT R26, R26, 0x7f, RZ, 0xc0, !PT ;  /* 0x0000007f1a1a7812 */ /* 0x000fe200078ec0ff */
[-C--:B0-----:R-:W-:Y:S01]  /*1330*/  FFMA R15, R25, R6.reuse, R15 ;  /* 0x00000006190f7223 */ /* 0x081fe2000000000f */
[-C--:B------:R-:W-:Y:S01]  /*1340*/  FFMA R5, R33, R6.reuse, R5 ;  /* 0x0000000621057223 */ /* 0x080fe20000000005 */
[----:B------:R-:W0:Y:S01]  /*1350*/  LDS R28, [R28] ;  /* 0x000000001c1c7984 */ /* 0x000e220000000800 */
[-C--:B-1----:R-:W-:Y:S01]  /*1360*/  FFMA R9, R31, R6.reuse, R9 ;  /* 0x000000061f097223 */ /* 0x082fe20000000009 */
[----:B--2---:R-:W-:Y:S01]  /*1370*/  FFMA R13, R29, R6, R13 ;  /* 0x000000061d0d7223 */ /* 0x004fe2000000000d */
[----:B------:R-:W-:-:S06]  /*1380*/  IADD3 R6, PT, PT, R11, R26, RZ ;  /* 0x0000001a0b067210 */ /* 0x000fcc0007ffe0ff */
[----:B------:R-:W1:Y:S01]  /*1390*/  LDS R6, [R6] ;  /* 0x0000000006067984 */ /* 0x000e620000000800 */
[----:B------:R-:W-:-:S04]  /*13a0*/  IADD3 R36, PT, PT, R26, 0x4, RZ ;  /* 0x000000041a247810 */ /* 0x000fc80007ffe0ff */
[----:B------:R-:W-:-:S05]  /*13b0*/  LOP3.LUT R36, R36, 0x7f, RZ, 0xc0, !PT ;  /* 0x0000007f24247812 */ /* 0x000fca00078ec0ff */
[----:B------:R-:W-:-:S06]  /*13c0*/  IMAD.IADD R26, R11, 0x1, R36 ;  /* 0x000000010b1a7824 */ /* 0x000fcc00078e0224 */
[----:B------:R-:W2:Y:S01]  /*13d0*/  LDS R26, [R26] ;  /* 0x000000001a1a7984 */ /* 0x000ea20000000800 */
[----:B------:R-:W-:Y:S01]  /*13e0*/  IADD3 R36, PT, PT, R36, 0x74, RZ ;  /* 0x0000007424247810 */ /* 0x000fe20007ffe0ff */
[-C--:B0-----:R-:W-:Y:S01]  /*13f0*/  FFMA R16, R25, R28.reuse, R16 ;  /* 0x0000001c19107223 */ /* 0x081fe20000000010 */
[-C--:B------:R-:W-:Y:S01]  /*1400*/  FFMA R7, R33, R28.reuse, R7 ;  /* 0x0000001c21077223 */ /* 0x080fe20000000007 */
[-C--:B------:R-:W-:Y:S01]  /*1410*/  FFMA R12, R31, R28.reuse, R12 ;  /* 0x0000001c1f0c7223 */ /* 0x080fe2000000000c */
[----:B------:R-:W-:Y:S01]  /*1420*/  FFMA R22, R29, R28, R22 ;  /* 0x0000001c1d167223 */ /* 0x000fe20000000016 */
[----:B------:R-:W-:-:S04]  /*1430*/  MOV R28, UR6 ;  /* 0x00000006001c7c02 */ /* 0x000fc80008000f00 */
[----:B------:R-:W-:Y:S01]  /*1440*/  IADD3 R11, PT, PT, R28, 0x280, R21 ;  /* 0x000002801c0b7810 */ /* 0x000fe20007ffe015 */
[-C--:B-1----:R-:W-:Y:S01]  /*1450*/  FFMA R28, R25, R6.reuse, R14 ;  /* 0x00000006191c7223 */ /* 0x082fe2000000000e */
[----:B------:R-:W-:Y:S01]  /*1460*/  LOP3.LUT R14, R36, 0x7f, RZ, 0xc0, !PT ;  /* 0x0000007f240e7812 */ /* 0x000fe200078ec0ff */
[-C--:B------:R-:W-:Y:S01]  /*1470*/  FFMA R8, R33, R6.reuse, R8 ;  /* 0x0000000621087223 */ /* 0x080fe20000000008 */
[-C--:B------:R-:W-:Y:S01]  /*1480*/  FFMA R23, R31, R6.reuse, R23 ;  /* 0x000000061f177223 */ /* 0x080fe20000000017 */
[----:B------:R-:W-:Y:S02]  /*1490*/  FFMA R20, R29, R6, R20 ;  /* 0x000000061d147223 */ /* 0x000fe40000000014 */
[----:B------:R-:W-:-:S06]  /*14a0*/  IMAD.IADD R6, R14, 0x1, R11 ;  /* 0x000000010e067824 */ /* 0x000fcc00078e020b */
[----:B------:R-:W-:Y:S01]  /*14b0*/  LDS R6, [R6] ;  /* 0x0000000006067984 */ /* 0x000fe20000000800 */
[----:B------:R-:W-:Y:S01]  /*14c0*/  IADD3 R35, PT, PT, R24, 0x5, RZ ;  /* 0x0000000518237810 */ /* 0x000fe20007ffe0ff */
[-C--:B--2---:R-:W-:Y:S01]  /*14d0*/  FFMA R34, R25, R26.reuse, R34 ;  /* 0x0000001a19227223 */ /* 0x084fe20000000022 */
        /* <DEDUP_REMOVED lines=8> */
[----:B------:R-:W-:-:S05]  /*1560*/  LOP3.LUT R14, R14, 0x7f, RZ, 0xc0, !PT ;  /* 0x0000007f0e0e7812 */ /* 0x000fca00078ec0ff */
[----:B------:R-:W-:Y:S01]  /*1570*/  IMAD.IADD R26, R11, 0x1, R14 ;  /* 0x000000010b1a7824 */ /* 0x000fe200078e020e */
[----:B------:R-:W-:-:S04]  /*1580*/  IADD3 R14, PT, PT, R14, 0x4, RZ ;  /* 0x000000040e0e7810 */ /* 0x000fc80007ffe0ff */
[----:B------:R-:W-:Y:S01]  /*1590*/  LOP3.LUT R14, R14, 0x7f, RZ, 0xc0, !PT ;  /* 0x0000007f0e0e7812 */ /* 0x000fe200078ec0ff */
        /* <DEDUP_REMOVED lines=23> */
[C---:B------:R-:W-:Y:S01]  /*1710*/  IADD3 R6, PT, PT, R26.reuse, R11, RZ ;  /* 0x0000000b1a067210 */ /* 0x040fe20007ffe0ff */
[----:B------:R-:W-:-:S05]  /*1720*/  VIADD R26, R26, 0x4 ;  /* 0x000000041a1a7836 */ /* 0x000fca0000000000 */
[----:B------:R-:W-:Y:S01]  /*1730*/  LDS R6, [R6] ;  /* 0x0000000006067984 */ /* 0x000fe20000000800 */
[----:B------:R-:W-:Y:S02]  /*1740*/  LOP3.LUT R26, R26, 0x7f, RZ, 0xc0, !PT ;  /* 0x0000007f1a1a7812 */ /* 0x000fe400078ec0ff */
[----:B------:R-:W-:Y:S02]  /*1750*/  IADD3 R35, PT, PT, R24, 0x6, RZ ;  /* 0x0000000618237810 */ /* 0x000fe40007ffe0ff */
[----:B------:R-:W-:Y:S01]  /*1760*/  IADD3 R37, PT, PT, R11, R26, RZ ;  /* 0x0000001a0b257210 */ /* 0x000fe20007ffe0ff */
[-C--:B-1----:R-:W-:Y:S01]  /*1770*/  FFMA R34, R25, R14.reuse, R34 ;  /* 0x0000000e19227223 */ /* 0x082fe20000000022 */
[-C--:B------:R-:W-:Y:S01]  /*1780*/  FFMA R32, R33, R14.reuse, R32 ;  /* 0x0000000e21207223 */ /* 0x080fe20000000020 */
[-C--:B------:R-:W-:Y:S01]  /*1790*/  FFMA R30, R31, R14.reuse, R30 ;  /* 0x0000000e1f1e7223 */ /* 0x080fe2000000001e */
[----:B------:R-:W-:Y:S01]  /*17a0*/  FFMA R27, R29, R14, R27 ;  /* 0x0000000e1d1b7223 */ /* 0x000fe2000000001b */
[----:B------:R-:W0:Y:S01]  /*17b0*/  SHFL.IDX PT, R31, R17, R35, 0x1f ;  /* 0x00001f23111f7589 */ /* 0x000e2200000e0000 */
[----:B------:R-:W-:-:S03]  /*17c0*/  IADD3 R14, PT, PT, R26, 0x4, RZ ;  /* 0x000000041a0e7810 */ /* 0x000fc60007ffe0ff */
[----:B------:R-:W1:Y:S04]  /*17d0*/  SHFL.IDX PT, R25, R19, R35, 0x1f ;  /* 0x00001f2313197589 */ /* 0x000e6800000e0000 */
[----:B------:R-:W2:Y:S04]  /*17e0*/  SHFL.IDX PT, R33, R18, R35, 0x1f ;  /* 0x00001f2312217589 */ /* 0x000ea800000e0000 */
[----:B------:R-:W3:Y:S04]  /*17f0*/  SHFL.IDX PT, R29, R10, R35, 0x1f ;  /* 0x00001f230a1d7589 */ /* 0x000ee800000e0000 */
[----:B------:R-:W4:Y:S01]  /*1800*/  LDS R26, [R37] ;  /* 0x00000000251a7984 */ /* 0x000f220000000800 */
[----:B------:R-:W-:Y:S01]  /*1810*/  LOP3.LUT R14, R14, 0x7f, RZ, 0xc0, !PT ;  /* 0x0000007f0e0e7812 */ /* 0x000fe200078ec0ff */
[-C--:B0-----:R-:W-:Y:S01]  /*1820*/  FFMA R15, R31, R6.reuse, R15 ;  /* 0x000000061f0f7223 */ /* 0x081fe2000000000f */
[-C--:B-1----:R-:W-:Y:S01]  /*1830*/  FFMA R5, R25, R6.reuse, R5 ;  /* 0x0000000619057223 */ /* 0x082fe20000000005 */
[-C--:B--2---:R-:W-:Y:S01]  /*1840*/  FFMA R9, R33, R6.reuse, R9 ;  /* 0x0000000621097223 */ /* 0x084fe20000000009 */
[----:B---3--:R-:W-:Y:S01]  /*1850*/  FFMA R13, R29, R6, R13 ;  /* 0x000000061d0d7223 */ /* 0x008fe2000000000d */
[----:B------:R-:W-:-:S06]  /*1860*/  IMAD.IADD R6, R11, 0x1, R14 ;  /* 0x000000010b067824 */ /* 0x000fcc00078e020e */
[----:B------:R-:W0:Y:S01]  /*1870*/  LDS R6, [R6] ;  /* 0x0000000006067984 */ /* 0x000e220000000800 */
[----:B------:R-:W-:Y:S02]  /*1880*/  IADD3 R35, PT, PT, R24, 0x7, RZ ;  /* 0x0000000718237810 */ /* 0x000fe40007ffe0ff */
[----:B------:R-:W-:-:S03]  /*1890*/  IADD3 R14, PT, PT, R14, 0x4, RZ ;  /* 0x000000040e0e7810 */ /* 0x000fc60007ffe0ff */
[----:B------:R-:W-:Y:S04]  /*18a0*/  SHFL.IDX PT, R24, R17, R35, 0x1f ;  /* 0x00001f2311187589 */ /* 0x000fe800000e0000 */
[----:B------:R-:W-:Y:S04]  /*18b0*/  SHFL.IDX PT, R36, R19, R35, 0x1f ;  /* 0x00001f2313247589 */ /* 0x000fe800000e0000 */
[----:B------:R-:W-:Y:S04]  /*18c0*/  SHFL.IDX PT, R18, R18, R35, 0x1f ;  /* 0x00001f2312127589 */ /* 0x000fe800000e0000 */
[----:B------:R1:W-:Y:S01]  /*18d0*/  SHFL.IDX PT, R10, R10, R35, 0x1f ;  /* 0x00001f230a0a7589 */ /* 0x0003e200000e0000 */
[-C--:B----4-:R-:W-:Y:S01]  /*18e0*/  FFMA R37, R33, R26.reuse, R12 ;  /* 0x0000001a21257223 */ /* 0x090fe2000000000c */
[----:B-1----:R-:W-:Y:S01]  /*18f0*/  FFMA R35, R31, R26, R16 ;  /* 0x0000001a1f237223 */ /* 0x002fe20000000010 */
[----:B------:R-:W-:-:S05]  /*1900*/  LOP3.LUT R16, R14, 0x7f, RZ, 0xc0, !PT ;  /* 0x0000007f0e107812 */ /* 0x000fca00078ec0ff */
[----:B------:R-:W-:Y:S01]  /*1910*/  IMAD.IADD R12, R11, 0x1, R16 ;  /* 0x000000010b0c7824 */ /* 0x000fe200078e0210 */
[----:B------:R-:W-:-:S04]  /*1920*/  IADD3 R11, PT, PT, R16, 0x74, RZ ;  /* 0x00000074100b7810 */ /* 0x000fc80007ffe0ff */
[----:B------:R-:W-:Y:S01]  /*1930*/  LOP3.LUT R11, R11, 0x7f, RZ, 0xc0, !PT ;  /* 0x0000007f0b0b7812 */ /* 0x000fe200078ec0ff */
[----:B------:R-:W-:Y:S01]  /*1940*/  FFMA R14, R29, R26, R22 ;  /* 0x0000001a1d0e7223 */ /* 0x000fe20000000016 */
[----:B------:R-:W-:Y:S02]  /*1950*/  IMAD.U32 R22, RZ, RZ, UR6 ;  /* 0x00000006ff167e24 */ /* 0x000fe4000f8e00ff */
[----:B------:R-:W-:-:S04]  /*1960*/  IADD3 R19, PT, PT, R11, 0x4, RZ ;  /* 0x000000040b137810 */ /* 0x000fc80007ffe0ff */
[----:B------:R-:W-:Y:S02]  /*1970*/  LOP3.LUT R19, R19, 0x7f, RZ, 0xc0, !PT ;  /* 0x0000007f13137812 */ /* 0x000fe400078ec0ff */
[----:B------:R-:W-:Y:S02]  /*1980*/  IADD3 R22, PT, PT, R22, 0x380, R21 ;  /* 0x0000038016167810 */ /* 0x000fe40007ffe015 */
[----:B------:R-:W-:Y:S01]  /*1990*/  IADD3 R21, PT, PT, R19, 0x4, RZ ;  /* 0x0000000413157810 */ /* 0x000fe20007ffe0ff */
[-C--:B0-----:R-:W-:Y:S01]  /*19a0*/  FFMA R17, R31, R6.reuse, R28 ;  /* 0x000000061f117223 */ /* 0x081fe2000000001c */
[-C--:B------:R-:W-:Y:S01]  /*19b0*/  FFMA R16, R25, R6.reuse, R8 ;  /* 0x0000000619107223 */ /* 0x080fe20000000008 */
[-C--:B------:R-:W-:Y:S01]  /*19c0*/  FFMA R23, R33, R6.reuse, R23 ;  /* 0x0000000621177223 */ /* 0x080fe20000000017 */
[----:B------:R-:W-:Y:S01]  /*19d0*/  LOP3.LUT R21, R21, 0x7f, RZ, 0xc0, !PT ;  /* 0x0000007f15157812 */ /* 0x000fe200078ec0ff */
[----:B------:R-:W-:Y:S01]  /*19e0*/  FFMA R20, R29, R6, R20 ;  /* 0x000000061d147223 */ /* 0x000fe20000000014 */
[C---:B------:R-:W-:Y:S01]  /*19f0*/  IADD3 R6, PT, PT, R22.reuse, R11, RZ ;  /* 0x0000000b16067210 */ /* 0x040fe20007ffe0ff */
[C---:B------:R-:W-:Y:S01]  /*1a00*/  IMAD.IADD R11, R22.reuse, 0x1, R19 ;  /* 0x00000001160b7824 */ /* 0x040fe200078e0213 */
[----:B------:R-:W-:Y:S01]  /*1a10*/  IADD3 R19, PT, PT, R21, 0x4, RZ ;  /* 0x0000000415137810 */ /* 0x000fe20007ffe0ff */
[----:B------:R-:W0:Y:S03]  /*1a20*/  LDS R8, [R12] ;  /* 0x000000000c087984 */ /* 0x000e260000000800 */
[----:B------:R-:W-:Y:S01]  /*1a30*/  LOP3.LUT R19, R19, 0x7f, RZ, 0xc0, !PT ;  /* 0x0000007f13137812 */ /* 0x000fe200078ec0ff */
[----:B------:R-:W1:Y:S01]  /*1a40*/  LDS R6, [R6] ;  /* 0x0000000006067984 */ /* 0x000e620000000800 */
[----:B------:R-:W-:-:S03]  /*1a50*/  IADD3 R21, PT, PT, R22, R21, RZ ;  /* 0x0000001516157210 */ /* 0x000fc60007ffe0ff */
[----:B------:R-:W-:Y:S01]  /*1a60*/  IMAD.IADD R19, R22, 0x1, R19 ;  /* 0x0000000116137824 */ /* 0x000fe200078e0213 */
[----:B------:R-:W2:Y:S04]  /*1a70*/  LDS R11, [R11] ;  /* 0x000000000b0b7984 */ /* 0x000ea80000000800 */
[----:B------:R-:W3:Y:S04]  /*1a80*/  LDS R21, [R21] ;  /* 0x0000000015157984 */ /* 0x000ee80000000800 */
[----:B------:R-:W4:Y:S01]  /*1a90*/  LDS R19, [R19] ;  /* 0x0000000013137984 */ /* 0x000f220000000800 */
[----:B------:R-:W-:-:S04]  /*1aa0*/  UIADD3 UR4, UP0, UPT, UR4, 0x1, URZ ;  /* 0x0000000104047890 */ /* 0x000fc8000ff1e0ff */
[----:B------:R-:W-:Y:S02]  /*1ab0*/  UIADD3.X UR5, UPT, UPT, URZ, UR5, URZ, UP0, !UPT ;  /* 0x00000005ff057290 */ /* 0x000fe400087fe4ff */
[----:B------:R-:W-:-:S04]  /*1ac0*/  UISETP.GE.U32.AND UP0, UPT, UR4, UR10, UPT ;  /* 0x0000000a0400728c */ /* 0x000fc8000bf06070 */
[----:B------:R-:W-:Y:S01]  /*1ad0*/  UISETP.GE.U32.AND.EX UP0, UPT, UR5, URZ, UPT, UP0 ;  /* 0x000000ff0500728c */ /* 0x000fe2000bf06100 */
[----:B------:R-:W-:Y:S01]  /*1ae0*/  FFMA R7, R25, R26, R7 ;  /* 0x0000001a19077223 */ /* 0x000fe20000000007 */
[-C--:B0-----:R-:W-:Y:S01]  /*1af0*/  FFMA R31, R31, R8.reuse, R34 ;  /* 0x000000081f1f7223 */ /* 0x081fe20000000022 */
[-C--:B------:R-:W-:Y:S01]  /*1b00*/  FFMA R25, R25, R8.reuse, R32 ;  /* 0x0000000819197223 */ /* 0x080fe20000000020 */
[-C--:B------:R-:W-:Y:S01]  /*1b10*/  FFMA R33, R33, R8.reuse, R30 ;  /* 0x0000000821217223 */ /* 0x080fe2000000001e */
[----:B------:R-:W-:Y:S01]  /*1b20*/  FFMA R29, R29, R8, R27 ;  /* 0x000000081d1d7223 */ /* 0x000fe2000000001b */
[-C--:B-1----:R-:W-:Y:S01]  /*1b30*/  FFMA R8, R36, R6.reuse, R5 ;  /* 0x0000000624087223 */ /* 0x082fe20000000005 */
[-C--:B------:R-:W-:Y:S01]  /*1b40*/  FFMA R26, R18, R6.reuse, R9 ;  /* 0x00000006121a7223 */ /* 0x080fe20000000009 */
[-C--:B------:R-:W-:Y:S01]  /*1b50*/  FFMA R15, R24, R6.reuse, R15 ;  /* 0x00000006180f7223 */ /* 0x080fe2000000000f */
[----:B------:R-:W-:Y:S01]  /*1b60*/  FFMA R13, R10, R6, R13 ;  /* 0x000000060a0d7223 */ /* 0x000fe2000000000d */
[-C--:B--2---:R-:W-:Y:S01]  /*1b70*/  FFMA R5, R24, R11.reuse, R35 ;  /* 0x0000000b18057223 */ /* 0x084fe20000000023 */
[-C--:B------:R-:W-:Y:S01]  /*1b80*/  FFMA R22, R36, R11.reuse, R7 ;  /* 0x0000000b24167223 */ /* 0x080fe20000000007 */
[-C--:B------:R-:W-:Y:S01]  /*1b90*/  FFMA R12, R18, R11.reuse, R37 ;  /* 0x0000000b120c7223 */ /* 0x080fe20000000025 */
[----:B------:R-:W-:Y:S01]  /*1ba0*/  FFMA R11, R10, R11, R14 ;  /* 0x0000000b0a0b7223 */ /* 0x000fe2000000000e */
[-C--:B---3--:R-:W-:Y:S01]  /*1bb0*/  FFMA R14, R24, R21.reuse, R17 ;  /* 0x00000015180e7223 */ /* 0x088fe20000000011 */
[-C--:B------:R-:W-:Y:S01]  /*1bc0*/  FFMA R27, R36, R21.reuse, R16 ;  /* 0x00000015241b7223 */ /* 0x080fe20000000010 */
[-C--:B------:R-:W-:Y:S01]  /*1bd0*/  FFMA R23, R18, R21.reuse, R23 ;  /* 0x0000001512177223 */ /* 0x080fe20000000017 */
[----:B------:R-:W-:Y:S01]  /*1be0*/  FFMA R35, R10, R21, R20 ;  /* 0x000000150a237223 */ /* 0x000fe20000000014 */
[-C--:B----4-:R-:W-:Y:S01]  /*1bf0*/  FFMA R34, R24, R19.reuse, R31 ;  /* 0x0000001318227223 */ /* 0x090fe2000000001f */
[-C--:B------:R-:W-:Y:S01]  /*1c00*/  FFMA R32, R36, R19.reuse, R25 ;  /* 0x0000001324207223 */ /* 0x080fe20000000019 */
[-C--:B------:R-:W-:Y:S01]  /*1c10*/  FFMA R30, R18, R19.reuse, R33 ;  /* 0x00000013121e7223 */ /* 0x080fe20000000021 */
[----:B------:R-:W-:Y:S01]  /*1c20*/  FFMA R9, R10, R19, R29 ;  /* 0x000000130a097223 */ /* 0x000fe2000000001d */
[----:B------:R-:W-:Y:S06]  /*1c30*/  BRA.U !UP0, `(.L_x_0) ;  /* 0xffffffe508447547 */ /* 0x000fec000b83ffff */
[----:B------:R-:W-:Y:S01]  /*1c40*/  BAR.SYNC.DEFER_BLOCKING 0x0 ;  /* 0x0000000000007b1d */ /* 0x000fe20000010000 */
[----:B------:R-:W-:Y:S02]  /*1c50*/  LEA R10, R3, R0, 0x5 ;  /* 0x00000000030a7211 */ /* 0x000fe400078e28ff */
[----:B------:R-:W-:Y:S02]  /*1c60*/  SHF.L.U32 R16, R0, 0x2, RZ ;  /* 0x0000000200107819 */ /* 0x000fe400000006ff */
[----:B------:R-:W-:Y:S01]  /*1c70*/  LEA R6, R10, UR6, 0x2 ;  /* 0x000000060a067c11 */ /* 0x000fe2000f8e10ff */
[----:B------:R-:W-:Y:S01]  /*1c80*/  BSSY.RECONVERGENT B0, `(.L_x_1) ;  /* 0x000000d000007945 */ /* 0x000fe20003800200 */
[----:B------:R-:W-:-:S05]  /*1c90*/  LOP3.LUT R16, R16, 0x1c, RZ, 0xe2, !PT ;  /* 0x0000001c10107812 */ /* 0x000fca00078ee2ff */
[----:B------:R-:W-:-:S05]  /*1ca0*/  IMAD R16, R3, 0x80, R16 ;  /* 0x0000008003107824 */ /* 0x000fca00078e0210 */
[----:B------:R-:W-:Y:S01]  /*1cb0*/  LEA R16, R16, UR6, 0x2 ;  /* 0x0000000610107c11 */ /* 0x000fe2000f8e10ff */
[----:B------:R0:W-:Y:S04]  /*1cc0*/  STS [R6], RZ ;  /* 0x000000ff06007388 */ /* 0x0001e80000000800 */
[----:B------:R0:W-:Y:S04]  /*1cd0*/  STS [R6+0x400], RZ ;  /* 0x000400ff06007388 */ /* 0x0001e80000000800 */
[----:B------:R0:W-:Y:S04]  /*1ce0*/  STS [R6+0x800], RZ ;  /* 0x000800ff06007388 */ /* 0x0001e80000000800 */
[----:B------:R0:W-:Y:S01]  /*1cf0*/  STS [R6+0xc00], RZ ;  /* 0x000c00ff06007388 */ /* 0x0001e20000000800 */
[----:B------:R-:W-:Y:S06]  /*1d00*/  BAR.SYNC.DEFER_BLOCKING 0x0 ;  /* 0x0000000000007b1d */ /* 0x000fec0000010000 */
.L_x_2:
[----:B0-----:R-:W0:Y:S02]  /*1d10*/  LDS R6, [R16] ;  /* 0x0000000010067984 */ /* 0x001e240000000800 */
[----:B0-----:R-:W-:-:S05]  /*1d20*/  FADD R7, R15, R6 ;  /* 0x000000060f077221 */ /* 0x001fca0000000000 */
[----:B------:R-:W0:Y:S02]  /*1d30*/  ATOMS.CAST.SPIN P0, [R16], R6, R7 ;  /* 0x000000061000758d */ /* 0x000e240001800007 */
[----:B0-----:R-:W-:Y:S05]  /*1d40*/  @!P0 BRA `(.L_x_2) ;  /* 0xfffffffc00f08947 */ /* 0x001fea000383ffff */
[----:B------:R-:W-:Y:S05]  /*1d50*/  BSYNC.RECONVERGENT B0 ;  /* 0x0000000000007941 */ /* 0x000fea0003800200 */
.L_x_1:
[----:B------:R-:W-:Y:S01]  /*1d60*/  BSSY.RECONVERGENT B0, `(.L_x_3) ;  /* 0x0000005000007945 */ /* 0x000fe20003800200 */
.L_x_4:
[----:B------:R-:W0:Y:S02]  /*1d70*/  LDS R6, [R16+0x4] ;  /* 0x0000040010067984 */ /* 0x000e240000000800 */
[----:B0-----:R-:W-:-:S05]  /*1d80*/  FADD R7, R5, R6 ;  /* 0x0000000605077221 */ /* 0x001fca0000000000 */
[----:B------:R-:W0:Y:S02]  /*1d90*/  ATOMS.CAST.SPIN P0, [R16+0x4], R6, R7 ;  /* 0x000004061000758d */ /* 0x000e240001800007 */
[----:B0-----:R-:W-:Y:S05]  /*1da0*/  @!P0 BRA `(.L_x_4) ;  /* 0xfffffffc00f08947 */ /* 0x001fea000383ffff */
[----:B------:R-:W-:Y:S05]  /*1db0*/  BSYNC.RECONVERGENT B0 ;  /* 0x0000000000007941 */ /* 0x000fea0003800200 */
.L_x_3:
[----:B------:R-:W-:Y:S01]  /*1dc0*/  BSSY.RECONVERGENT B0, `(.L_x_5) ;  /* 0x0000005000007945 */ /* 0x000fe20003800200 */
.L_x_6:
[----:B------:R-:W0:Y:S02]  /*1dd0*/  LDS R6, [R16+0x8] ;  /* 0x0000080010067984 */ /* 0x000e240000000800 */
[----:B0-----:R-:W-:-:S05]  /*1de0*/  FADD R7, R14, R6 ;  /* 0x000000060e077221 */ /* 0x001fca0000000000 */
[----:B------:R-:W0:Y:S02]  /*1df0*/  ATOMS.CAST.SPIN P0, [R16+0x8], R6, R7 ;  /* 0x000008061000758d */ /* 0x000e240001800007 */
[----:B0-----:R-:W-:Y:S05]  /*1e00*/  @!P0 BRA `(.L_x_6) ;  /* 0xfffffffc00f08947 */ /* 0x001fea000383ffff */
[----:B------:R-:W-:Y:S05]  /*1e10*/  BSYNC.RECONVERGENT B0 ;  /* 0x0000000000007941 */ /* 0x000fea0003800200 */
.L_x_5:
[----:B------:R-:W-:Y:S01]  /*1e20*/  BSSY.RECONVERGENT B0, `(.L_x_7) ;  /* 0x0000005000007945 */ /* 0x000fe20003800200 */
.L_x_8:
[----:B------:R-:W0:Y:S02]  /*1e30*/  LDS R6, [R16+0xc] ;  /* 0x00000c0010067984 */ /* 0x000e240000000800 */
[----:B0-----:R-:W-:-:S05]  /*1e40*/  FADD R7, R34, R6 ;  /* 0x0000000622077221 */ /* 0x001fca0000000000 */
[----:B------:R-:W0:Y:S02]  /*1e50*/  ATOMS.CAST.SPIN P0, [R16+0xc], R6, R7 ;  /* 0x00000c061000758d */ /* 0x000e240001800007 */
[----:B0-----:R-:W-:Y:S05]  /*1e60*/  @!P0 BRA `(.L_x_8) ;  /* 0xfffffffc00f08947 */ /* 0x001fea000383ffff */
[----:B------:R-:W-:Y:S05]  /*1e70*/  BSYNC.RECONVERGENT B0 ;  /* 0x0000000000007941 */ /* 0x000fea0003800200 */
.L_x_7:
[----:B------:R-:W-:Y:S01]  /*1e80*/  BSSY.RECONVERGENT B0, `(.L_x_9) ;  /* 0x0000005000007945 */ /* 0x000fe20003800200 */
.L_x_10:
[----:B------:R-:W0:Y:S02]  /*1e90*/  LDS R6, [R16+0x80] ;  /* 0x0000800010067984 */ /* 0x000e240000000800 */
[----:B0-----:R-:W-:-:S05]  /*1ea0*/  FADD R7, R8, R6 ;  /* 0x0000000608077221 */ /* 0x001fca0000000000 */
[----:B------:R-:W0:Y:S02]  /*1eb0*/  ATOMS.CAST.SPIN P0, [R16+0x80], R6, R7 ;  /* 0x000080061000758d */ /* 0x000e240001800007 */
[----:B0-----:R-:W-:Y:S05]  /*1ec0*/  @!P0 BRA `(.L_x_10) ;  /* 0xfffffffc00f08947 */ /* 0x001fea000383ffff */
[----:B------:R-:W-:Y:S05]  /*1ed0*/  BSYNC.RECONVERGENT B0 ;  /* 0x0000000000007941 */ /* 0x000fea0003800200 */
.L_x_9:
[----:B------:R-:W-:Y:S01]  /*1ee0*/  BSSY.RECONVERGENT B0, `(.L_x_11) ;  /* 0x0000005000007945 */ /* 0x000fe20003800200 */
.L_x_12:
[----:B------:R-:W0:Y:S02]  /*1ef0*/  LDS R6, [R16+0x84] ;  /* 0x0000840010067984 */ /* 0x000e240000000800 */
[----:B0-----:R-:W-:-:S05]  /*1f00*/  FADD R7, R22, R6 ;  /* 0x0000000616077221 */ /* 0x001fca0000000000 */
[----:B------:R-:W0:Y:S02]  /*1f10*/  ATOMS.CAST.SPIN P0, [R16+0x84], R6, R7 ;  /* 0x000084061000758d */ /* 0x000e240001800007 */
[----:B0-----:R-:W-:Y:S05]  /*1f20*/  @!P0 BRA `(.L_x_12) ;  /* 0xfffffffc00f08947 */ /* 0x001fea000383ffff */
[----:B------:R-:W-:Y:S05]  /*1f30*/  BSYNC.RECONVERGENT B0 ;  /* 0x0000000000007941 */ /* 0x000fea0003800200 */
.L_x_11:
[----:B------:R-:W-:Y:S01]  /*1f40*/  BSSY.RECONVERGENT B0, `(.L_x_13) ;  /* 0x0000005000007945 */ /* 0x000fe20003800200 */
.L_x_14:
[----:B------:R-:W0:Y:S02]  /*1f50*/  LDS R6, [R16+0x88] ;  /* 0x0000880010067984 */ /* 0x000e240000000800 */
[----:B0-----:R-:W-:-:S05]  /*1f60*/  FADD R7, R27, R6 ;  /* 0x000000061b077221 */ /* 0x001fca0000000000 */
[----:B------:R-:W0:Y:S02]  /*1f70*/  ATOMS.CAST.SPIN P0, [R16+0x88], R6, R7 ;  /* 0x000088061000758d */ /* 0x000e240001800007 */
[----:B0-----:R-:W-:Y:S05]  /*1f80*/  @!P0 BRA `(.L_x_14) ;  /* 0xfffffffc00f08947 */ /* 0x001fea000383ffff */
[----:B------:R-:W-:Y:S05]  /*1f90*/  BSYNC.RECONVERGENT B0 ;  /* 0x0000000000007941 */ /* 0x000fea0003800200 */
.L_x_13:
[----:B------:R-:W-:Y:S01]  /*1fa0*/  BSSY.RECONVERGENT B0, `(.L_x_15) ;  /* 0x0000005000007945 */ /* 0x000fe20003800200 */
.L_x_16:
[----:B------:R-:W0:Y:S02]  /*1fb0*/  LDS R6, [R16+0x8c] ;  /* 0x00008c0010067984 */ /* 0x000e240000000800 */
[----:B0-----:R-:W-:-:S05]  /*1fc0*/  FADD R7, R32, R6 ;  /* 0x0000000620077221 */ /* 0x001fca0000000000 */
[----:B------:R-:W0:Y:S02]  /*1fd0*/  ATOMS.CAST.SPIN P0, [R16+0x8c], R6, R7 ;  /* 0x00008c061000758d */ /* 0x000e240001800007 */
[----:B0-----:R-:W-:Y:S05]  /*1fe0*/  @!P0 BRA `(.L_x_16) ;  /* 0xfffffffc00f08947 */ /* 0x001fea000383ffff */
[----:B------:R-:W-:Y:S05]  /*1ff0*/  BSYNC.RECONVERGENT B0 ;  /* 0x0000000000007941 */ /* 0x000fea0003800200 */
.L_x_15:
[----:B------:R-:W-:Y:S01]  /*2000*/  BSSY.RECONVERGENT B0, `(.L_x_17) ;  /* 0x0000005000007945 */ /* 0x000fe20003800200 */
.L_x_18:
[----:B------:R-:W0:Y:S02]  /*2010*/  LDS R6, [R16+0x100] ;  /* 0x0001000010067984 */ /* 0x000e240000000800 */
[----:B0-----:R-:W-:-:S05]  /*2020*/  FADD R7, R26, R6 ;  /* 0x000000061a077221 */ /* 0x001fca0000000000 */
[----:B------:R-:W0:Y:S02]  /*2030*/  ATOMS.CAST.SPIN P0, [R16+0x100], R6, R7 ;  /* 0x000100061000758d */ /* 0x000e240001800007 */
[----:B0-----:R-:W-:Y:S05]  /*2040*/  @!P0 BRA `(.L_x_18) ;  /* 0xfffffffc00f08947 */ /* 0x001fea000383ffff */
[----:B------:R-:W-:Y:S05]  /*2050*/  BSYNC.RECONVERGENT B0 ;  /* 0x0000000000007941 */ /* 0x000fea0003800200 */
.L_x_17:
[----:B------:R-:W-:Y:S01]  /*2060*/  BSSY.RECONVERGENT B0, `(.L_x_19) ;  /* 0x0000005000007945 */ /* 0x000fe20003800200 */
.L_x_20:
[----:B------:R-:W0:Y:S02]  /*2070*/  LDS R6, [R16+0x104] ;  /* 0x0001040010067984 */ /* 0x000e240000000800 */
[----:B0-----:R-:W-:-:S05]  /*2080*/  FADD R7, R12, R6 ;  /* 0x000000060c077221 */ /* 0x001fca0000000000 */
[----:B------:R-:W0:Y:S02]  /*2090*/  ATOMS.CAST.SPIN P0, [R16+0x104], R6, R7 ;  /* 0x000104061000758d */ /* 0x000e240001800007 */
[----:B0-----:R-:W-:Y:S05]  /*20a0*/  @!P0 BRA `(.L_x_20) ;  /* 0xfffffffc00f08947 */ /* 0x001fea000383ffff */
[----:B------:R-:W-:Y:S05]  /*20b0*/  BSYNC.RECONVERGENT B0 ;  /* 0x0000000000007941 */ /* 0x000fea0003800200 */
.L_x_19:
[----:B------:R-:W-:Y:S01]  /*20c0*/  BSSY.RECONVERGENT B0, `(.L_x_21) ;  /* 0x0000005000007945 */ /* 0x000fe20003800200 */
.L_x_22:
[----:B------:R-:W0:Y:S02]  /*20d0*/  LDS R6, [R16+0x108] ;  /* 0x0001080010067984 */ /* 0x000e240000000800 */
[----:B0-----:R-:W-:-:S05]  /*20e0*/  FADD R7, R23, R6 ;  /* 0x0000000617077221 */ /* 0x001fca0000000000 */
[----:B------:R-:W0:Y:S02]  /*20f0*/  ATOMS.CAST.SPIN P0, [R16+0x108], R6, R7 ;  /* 0x000108061000758d */ /* 0x000e240001800007 */
[----:B0-----:R-:W-:Y:S05]  /*2100*/  @!P0 BRA `(.L_x_22) ;  /* 0xfffffffc00f08947 */ /* 0x001fea000383ffff */
[----:B------:R-:W-:Y:S05]  /*2110*/  BSYNC.RECONVERGENT B0 ;  /* 0x0000000000007941 */ /* 0x000fea0003800200 */
.L_x_21:
[----:B------:R-:W-:Y:S01]  /*2120*/  BSSY.RECONVERGENT B0, `(.L_x_23) ;  /* 0x0000005000007945 */ /* 0x000fe20003800200 */
.L_x_24:
[----:B------:R-:W0:Y:S02]  /*2130*/  LDS R6, [R16+0x10c] ;  /* 0x00010c0010067984 */ /* 0x000e240000000800 */
[----:B0-----:R-:W-:-:S05]  /*2140*/  FADD R7, R30, R6 ;  /* 0x000000061e077221 */ /* 0x001fca0000000000 */
[----:B------:R-:W0:Y:S02]  /*2150*/  ATOMS.CAST.SPIN P0, [R16+0x10c], R6, R7 ;  /* 0x00010c061000758d */ /* 0x000e240001800007 */
[----:B0-----:R-:W-:Y:S05]  /*2160*/  @!P0 BRA `(.L_x_24) ;  /* 0xfffffffc00f08947 */ /* 0x001fea000383ffff */
[----:B------:R-:W-:Y:S05]  /*2170*/  BSYNC.RECONVERGENT B0 ;  /* 0x0000000000007941 */ /* 0x000fea0003800200 */
.L_x_23:
[----:B------:R-:W-:Y:S01]  /*2180*/  BSSY.RECONVERGENT B0, `(.L_x_25) ;  /* 0x0000005000007945 */ /* 0x000fe20003800200 */
.L_x_26:
[----:B------:R-:W0:Y:S02]  /*2190*/  LDS R6, [R16+0x180] ;  /* 0x0001800010067984 */ /* 0x000e240000000800 */
[----:B0-----:R-:W-:-:S05]  /*21a0*/  FADD R7, R13, R6 ;  /* 0x000000060d077221 */ /* 0x001fca0000000000 */
[----:B------:R-:W0:Y:S02]  /*21b0*/  ATOMS.CAST.SPIN P0, [R16+0x180], R6, R7 ;  /* 0x000180061000758d */ /* 0x000e240001800007 */
[----:B0-----:R-:W-:Y:S05]  /*21c0*/  @!P0 BRA `(.L_x_26) ;  /* 0xfffffffc00f08947 */ /* 0x001fea000383ffff */
[----:B------:R-:W-:Y:S05]  /*21d0*/  BSYNC.RECONVERGENT B0 ;  /* 0x0000000000007941 */ /* 0x000fea0003800200 */
.L_x_25:
[----:B------:R-:W-:Y:S01]  /*21e0*/  BSSY.RECONVERGENT B0, `(.L_x_27) ;  /* 0x0000005000007945 */ /* 0x000fe20003800200 */
.L_x_28:
[----:B------:R-:W0:Y:S02]  /*21f0*/  LDS R6, [R16+0x184] ;  /* 0x0001840010067984 */ /* 0x000e240000000800 */
[----:B0-----:R-:W-:-:S05]  /*2200*/  FADD R7, R11, R6 ;  /* 0x000000060b077221 */ /* 0x001fca0000000000 */
[----:B------:R-:W0:Y:S02]  /*2210*/  ATOMS.CAST.SPIN P0, [R16+0x184], R6, R7 ;  /* 0x000184061000758d */ /* 0x000e240001800007 */
[----:B0-----:R-:W-:Y:S05]  /*2220*/  @!P0 BRA `(.L_x_28) ;  /* 0xfffffffc00f08947 */ /* 0x001fea000383ffff */
[----:B------:R-:W-:Y:S05]  /*2230*/  BSYNC.RECONVERGENT B0 ;  /* 0x0000000000007941 */ /* 0x000fea0003800200 */
.L_x_27:
[----:B------:R-:W-:Y:S01]  /*2240*/  BSSY.RECONVERGENT B0, `(.L_x_29) ;  /* 0x0000005000007945 */ /* 0x000fe20003800200 */
.L_x_30:
[----:B------:R-:W0:Y:S02]  /*2250*/  LDS R6, [R16+0x188] ;  /* 0x0001880010067984 */ /* 0x000e240000000800 */
[----:B0-----:R-:W-:-:S05]  /*2260*/  FADD R7, R35, R6 ;  /* 0x0000000623077221 */ /* 0x001fca0000000000 */
[----:B------:R-:W0:Y:S02]  /*2270*/  ATOMS.CAST.SPIN P0, [R16+0x188], R6, R7 ;  /* 0x000188061000758d */ /* 0x000e240001800007 */
[----:B0-----:R-:W-:Y:S05]  /*2280*/  @!P0 BRA `(.L_x_30) ;  /* 0xfffffffc00f08947 */ /* 0x001fea000383ffff */
[----:B------:R-:W-:Y:S05]  /*2290*/  BSYNC.RECONVERGENT B0 ;  /* 0x0000000000007941 */ /* 0x000fea0003800200 */
.L_x_29:
[----:B------:R-:W-:Y:S01]  /*22a0*/  BSSY.RECONVERGENT B0, `(.L_x_31) ;  /* 0x0000005000007945 */ /* 0x000fe20003800200 */
.L_x_32:
[----:B------:R-:W0:Y:S02]  /*22b0*/  LDS R6, [R16+0x18c] ;  /* 0x00018c0010067984 */ /* 0x000e240000000800 */
[----:B0-----:R-:W-:-:S05]  /*22c0*/  FADD R7, R9, R6 ;  /* 0x0000000609077221 */ /* 0x001fca0000000000 */
[----:B------:R-:W0:Y:S02]  /*22d0*/  ATOMS.CAST.SPIN P0, [R16+0x18c], R6, R7 ;  /* 0x00018c061000758d */ /* 0x000e240001800007 */
[----:B0-----:R-:W-:Y:S05]  /*22e0*/  @!P0 BRA `(.L_x_32) ;  /* 0xfffffffc00f08947 */ /* 0x001fea000383ffff */
[----:B------:R-:W-:Y:S05]  /*22f0*/  BSYNC.RECONVERGENT B0 ;  /* 0x0000000000007941 */ /* 0x000fea0003800200 */
.L_x_31:
[----:B------:R-:W-:Y:S01]  /*2300*/  BAR.SYNC.DEFER_BLOCKING 0x0 ;  /* 0x0000000000007b1d */ /* 0x000fe20000010000 */
[----:B------:R-:W-:Y:S01]  /*2310*/  LEA R10, R10, UR6, 0x2 ;  /* 0x000000060a0a7c11 */ /* 0x000fe2000f8e10ff */
[----:B------:R-:W-:Y:S01]  /*2320*/  USHF.L.U32 UR4, UR10, 0x5, URZ ;  /* 0x000000050a047899 */ /* 0x000fe200080006ff */
[----:B------:R-:W-:Y:S01]  /*2330*/  LEA R5, P0, R4, R3, 0x5 ;  /* 0x0000000304057211 */ /* 0x000fe200078028ff */
[----:B------:R-:W-:Y:S01]  /*2340*/  USHF.R.U32.HI UR5, URZ, 0x1b, UR10 ;  /* 0x0000001bff057899 */ /* 0x000fe2000801160a */
[----:B------:R-:W-:Y:S01]  /*2350*/  SHF.L.U32 R6, R2, 0x5, RZ ;  /* 0x0000000502067819 */ /* 0x000fe200000006ff */
[----:B------:R-:W0:Y:S01]  /*2360*/  LDCU.64 UR12, c[0x0][0x390] ;  /* 0x00007200ff0c77ac */ /* 0x000e220008000a00 */
[----:B------:R-:W-:Y:S02]  /*2370*/  SHF.R.U32.HI R7, RZ, 0x1b, R2 ;  /* 0x0000001bff077819 */ /* 0x000fe40000011602 */
[----:B------:R-:W-:Y:S01]  /*2380*/  LEA.HI.X R4, R4, RZ, RZ, 0x5, P0 ;  /* 0x000000ff04047211 */ /* 0x000fe200000f2cff */
[----:B------:R-:W-:-:S02]  /*2390*/  USHF.L.U32 UR7, UR4, 0x5, URZ ;  /* 0x0000000504077899 */ /* 0x000fc400080006ff */
[----:B------:R-:W-:-:S04]  /*23a0*/  IMAD.WIDE.U32 R2, R5, UR4, R6 ;  /* 0x0000000405027c25 */ /* 0x000fc8000f8e0006 */
[----:B------:R-:W-:Y:S01]  /*23b0*/  IMAD R4, R4, UR4, RZ ;  /* 0x0000000404047c24 */ /* 0x000fe2000f8e02ff */
[----:B------:R-:W-:Y:S01]  /*23c0*/  IADD3 R0, P0, PT, R0, R2, RZ ;  /* 0x0000000200007210 */ /* 0x000fe20007f1e0ff */
[----:B------:R-:W-:Y:S02]  /*23d0*/  USHF.L.U64.HI UR4, UR4, 0x5, UR5 ;  /* 0x0000000504047899 */ /* 0x000fe40008010205 */
[----:B------:R-:W-:Y:S01]  /*23e0*/  IMAD R5, R5, UR5, R4 ;  /* 0x0000000505057c24 */ /* 0x000fe2000f8e0204 */
[----:B------:R-:W1:Y:S04]  /*23f0*/  LDS R11, [R10] ;  /* 0x000000000a0b7984 */ /* 0x000e680000000800 */
[----:B------:R-:W-:Y:S02]  /*2400*/  IADD3.X R3, PT, PT, R3, R5, RZ, P0, !PT ;  /* 0x0000000503037210 */ /* 0x000fe400007fe4ff */
[C---:B0-----:R-:W-:Y:S01]  /*2410*/  LEA R2, P0, R0.reuse, UR12, 0x2 ;  /* 0x0000000c00027c11 */ /* 0x041fe2000f8010ff */
[----:B------:R-:W0:Y:S03]  /*2420*/  LDS R13, [R10+0x400] ;  /* 0x000400000a0d7984 */ /* 0x000e260000000800 */
[----:B------:R-:W-:Y:S01]  /*2430*/  LEA.HI.X R3, R0, UR13, R3, 0x2, P0 ;  /* 0x0000000d00037c11 */ /* 0x000fe200080f1403 */
[----:B------:R-:W2:Y:S01]  /*2440*/  LDS R15, [R10+0x800] ;  /* 0x000800000a0f7984 */ /* 0x000ea20000000800 */
[----:B------:R-:W-:-:S03]  /*2450*/  IADD3 R4, P0, PT, R2, UR7, RZ ;  /* 0x0000000702047c10 */ /* 0x000fc6000ff1e0ff */
[----:B------:R-:W3:Y:S01]  /*2460*/  LDS R17, [R10+0xc00] ;  /* 0x000c00000a117984 */ /* 0x000ee20000000800 */
[----:B------:R-:W-:Y:S02]  /*2470*/  IADD3.X R5, PT, PT, R3, UR4, RZ, P0, !PT ;  /* 0x0000000403057c10 */ /* 0x000fe400087fe4ff */
[----:B------:R-:W-:-:S04]  /*2480*/  IADD3 R6, P0, PT, R4, UR7, RZ ;  /* 0x0000000704067c10 */ /* 0x000fc8000ff1e0ff */
[----:B------:R-:W-:Y:S02]  /*2490*/  IADD3.X R7, PT, PT, R5, UR4, RZ, P0, !PT ;  /* 0x0000000405077c10 */ /* 0x000fe400087fe4ff */
[----:B------:R-:W-:-:S04]  /*24a0*/  IADD3 R8, P0, PT, R6, UR7, RZ ;  /* 0x0000000706087c10 */ /* 0x000fc8000ff1e0ff */
[----:B------:R-:W-:Y:S01]  /*24b0*/  IADD3.X R9, PT, PT, R7, UR4, RZ, P0, !PT ;  /* 0x0000000407097c10 */ /* 0x000fe200087fe4ff */
[----:B-1----:R-:W-:Y:S04]  /*24c0*/  STG.E desc[UR8][R2.64], R11 ;  /* 0x0000000b02007986 */ /* 0x002fe8000c101908 */
[----:B0-----:R-:W-:Y:S04]  /*24d0*/  STG.E desc[UR8][R4.64], R13 ;  /* 0x0000000d04007986 */ /* 0x001fe8000c101908 */
[----:B--2---:R-:W-:Y:S04]  /*24e0*/  STG.E desc[UR8][R6.64], R15 ;  /* 0x0000000f06007986 */ /* 0x004fe8000c101908 */
[----:B---3--:R-:W-:Y:S01]  /*24f0*/  STG.E desc[UR8][R8.64], R17 ;  /* 0x0000001108007986 */ /* 0x008fe2000c101908 */
[----:B------:R-:W-:Y:S05]  /*2500*/  EXIT ;  /* 0x000000000000794d */ /* 0x000fea0003800000 */
.L_x_33:
[----:B------:R-:W-:-:S00]  /*2510*/  BRA `(.L_x_33) ;  /* 0xfffffffc00fc7947 */ /* 0x000fc0000383ffff */
[----:B------:R-:W-:-:S00]  /*2520*/  NOP ;  /* 0x0000000000007918 */ /* 0x000fc00000000000 */
        /* <DEDUP_REMOVED lines=13> */
.L_x_34:


//--------------------- .nv.shared.bigBlocksMatmulV2 --------------------------
	.section	.nv.shared.bigBlocksMatmulV2,"aw",@nobits
	.sectionflags	@""
	.align	4
.nv.shared.bigBlocksMatmulV2:
	.zero		5120


//--------------------- .nv.shared.reserved.0     --------------------------
	.section	.nv.shared.reserved.0,"aw",@nobits
	.weak		__nv_reservedSMEM_offset_0_alias
	.size		__nv_reservedSMEM_offset_0_alias, 0, 64
	.other		__nv_reservedSMEM_offset_0_alias,@"STO_CUDA_RESERVED_SHARED STV_DEFAULT"
__nv_reservedSMEM_offset_0_alias:
	.zero		0
	.zero		64


//--------------------- .nv.constant0.bigBlocksMatmulV2 --------------------------
	.section	.nv.constant0.bigBlocksMatmulV2,"a",@progbits
	.sectionflags	@""
	.align	4
.nv.constant0.bigBlocksMatmulV2:
	.zero		924


//--------------------- SYMBOLS --------------------------

	.type		.nv.reservedSmem.offset0,@object
	.size		.nv.reservedSmem.offset0,0x4
	.type		.nv.reservedSmem.cap,@object
	.size		.nv.reservedSmem.cap,0x4
